//
// Generated by NVIDIA NVVM Compiler
//
// Compiler Build ID: CL-36424714
// Cuda compilation tools, release 13.0, V13.0.88
// Based on NVVM 20.0.0
//

.version 9.0
.target sm_100
.address_size 64

	// .globl	_Z18linear_backward_mpPK6__halfS1_PfS2_iii

.visible .entry _Z18linear_backward_mpPK6__halfS1_PfS2_iii(
	.param .u64 .ptr .align 1 _Z18linear_backward_mpPK6__halfS1_PfS2_iii_param_0,
	.param .u64 .ptr .align 1 _Z18linear_backward_mpPK6__halfS1_PfS2_iii_param_1,
	.param .u64 .ptr .align 1 _Z18linear_backward_mpPK6__halfS1_PfS2_iii_param_2,
	.param .u64 .ptr .align 1 _Z18linear_backward_mpPK6__halfS1_PfS2_iii_param_3,
	.param .u32 _Z18linear_backward_mpPK6__halfS1_PfS2_iii_param_4,
	.param .u32 _Z18linear_backward_mpPK6__halfS1_PfS2_iii_param_5,
	.param .u32 _Z18linear_backward_mpPK6__halfS1_PfS2_iii_param_6
)
{
	.reg .pred 	%p<26>;
	.reg .b16 	%rs<62>;
	.reg .b32 	%r<84>;
	.reg .b32 	%f<150>;
	.reg .b64 	%rd<100>;

	ld.param.u64 	%rd8, [_Z18linear_backward_mpPK6__halfS1_PfS2_iii_param_0];
	ld.param.u64 	%rd9, [_Z18linear_backward_mpPK6__halfS1_PfS2_iii_param_1];
	ld.param.u64 	%rd10, [_Z18linear_backward_mpPK6__halfS1_PfS2_iii_param_2];
	ld.param.u64 	%rd11, [_Z18linear_backward_mpPK6__halfS1_PfS2_iii_param_3];
	ld.param.u32 	%r43, [_Z18linear_backward_mpPK6__halfS1_PfS2_iii_param_4];
	ld.param.u32 	%r44, [_Z18linear_backward_mpPK6__halfS1_PfS2_iii_param_5];
	ld.param.u32 	%r45, [_Z18linear_backward_mpPK6__halfS1_PfS2_iii_param_6];
	cvta.to.global.u64 	%rd1, %rd11;
	cvta.to.global.u64 	%rd2, %rd8;
	cvta.to.global.u64 	%rd3, %rd9;
	cvta.to.global.u64 	%rd4, %rd10;
	mov.u32 	%r70, %tid.x;
	mov.u32 	%r46, %ctaid.x;
	mov.u32 	%r2, %ntid.x;
	mad.lo.s32 	%r76, %r46, %r2, %r70;
	setp.ge.s32 	%p1, %r70, %r45;
	@%p1 bra 	$L__BB0_18;
	setp.gt.s32 	%p2, %r43, 0;
	@%p2 bra 	$L__BB0_2;
	bra.uni 	$L__BB0_17;
$L__BB0_2:
	and.b32  	%r4, %r43, 15;
	add.s32 	%r5, %r4, -1;
	and.b32  	%r6, %r43, 7;
	add.s32 	%r7, %r6, -1;
	and.b32  	%r8, %r43, 2147483632;
	and.b32  	%r9, %r43, 3;
	mul.wide.s32 	%rd6, %r45, 2;
$L__BB0_3:
	setp.lt.u32 	%p4, %r43, 16;
	mov.f32 	%f141, 0f00000000;
	mov.b32 	%r73, 0;
	@%p4 bra 	$L__BB0_6;
	mov.f32 	%f141, 0f00000000;
	mov.b32 	%r71, 0;
$L__BB0_5:
	.pragma "nounroll";
	mad.lo.s32 	%r50, %r71, %r45, %r70;
	mul.wide.s32 	%rd14, %r50, 2;
	add.s64 	%rd15, %rd2, %rd14;
	ld.global.u16 	%rs1, [%rd15];
	// begin inline asm
	{  cvt.f32.f16 %f30, %rs1;}

	// end inline asm
	add.f32 	%f46, %f141, %f30;
	add.s64 	%rd17, %rd15, %rd6;
	ld.global.u16 	%rs2, [%rd17];
	// begin inline asm
	{  cvt.f32.f16 %f31, %rs2;}

	// end inline asm
	add.f32 	%f47, %f46, %f31;
	add.s64 	%rd18, %rd17, %rd6;
	ld.global.u16 	%rs3, [%rd18];
	// begin inline asm
	{  cvt.f32.f16 %f32, %rs3;}

	// end inline asm
	add.f32 	%f48, %f47, %f32;
	add.s64 	%rd19, %rd18, %rd6;
	ld.global.u16 	%rs4, [%rd19];
	// begin inline asm
	{  cvt.f32.f16 %f33, %rs4;}

	// end inline asm
	add.f32 	%f49, %f48, %f33;
	add.s64 	%rd20, %rd19, %rd6;
	ld.global.u16 	%rs5, [%rd20];
	// begin inline asm
	{  cvt.f32.f16 %f34, %rs5;}

	// end inline asm
	add.f32 	%f50, %f49, %f34;
	add.s64 	%rd21, %rd20, %rd6;
	ld.global.u16 	%rs6, [%rd21];
	// begin inline asm
	{  cvt.f32.f16 %f35, %rs6;}

	// end inline asm
	add.f32 	%f51, %f50, %f35;
	add.s64 	%rd22, %rd21, %rd6;
	ld.global.u16 	%rs7, [%rd22];
	// begin inline asm
	{  cvt.f32.f16 %f36, %rs7;}

	// end inline asm
	add.f32 	%f52, %f51, %f36;
	add.s64 	%rd23, %rd22, %rd6;
	ld.global.u16 	%rs8, [%rd23];
	// begin inline asm
	{  cvt.f32.f16 %f37, %rs8;}

	// end inline asm
	add.f32 	%f53, %f52, %f37;
	add.s64 	%rd24, %rd23, %rd6;
	ld.global.u16 	%rs9, [%rd24];
	// begin inline asm
	{  cvt.f32.f16 %f38, %rs9;}

	// end inline asm
	add.f32 	%f54, %f53, %f38;
	add.s64 	%rd25, %rd24, %rd6;
	ld.global.u16 	%rs10, [%rd25];
	// begin inline asm
	{  cvt.f32.f16 %f39, %rs10;}

	// end inline asm
	add.f32 	%f55, %f54, %f39;
	add.s64 	%rd26, %rd25, %rd6;
	ld.global.u16 	%rs11, [%rd26];
	// begin inline asm
	{  cvt.f32.f16 %f40, %rs11;}

	// end inline asm
	add.f32 	%f56, %f55, %f40;
	add.s64 	%rd27, %rd26, %rd6;
	ld.global.u16 	%rs12, [%rd27];
	// begin inline asm
	{  cvt.f32.f16 %f41, %rs12;}

	// end inline asm
	add.f32 	%f57, %f56, %f41;
	add.s64 	%rd28, %rd27, %rd6;
	ld.global.u16 	%rs13, [%rd28];
	// begin inline asm
	{  cvt.f32.f16 %f42, %rs13;}

	// end inline asm
	add.f32 	%f58, %f57, %f42;
	add.s64 	%rd29, %rd28, %rd6;
	ld.global.u16 	%rs14, [%rd29];
	// begin inline asm
	{  cvt.f32.f16 %f43, %rs14;}

	// end inline asm
	add.f32 	%f59, %f58, %f43;
	add.s64 	%rd30, %rd29, %rd6;
	ld.global.u16 	%rs15, [%rd30];
	// begin inline asm
	{  cvt.f32.f16 %f44, %rs15;}

	// end inline asm
	add.f32 	%f60, %f59, %f44;
	add.s64 	%rd31, %rd30, %rd6;
	ld.global.u16 	%rs16, [%rd31];
	// begin inline asm
	{  cvt.f32.f16 %f45, %rs16;}

	// end inline asm
	add.f32 	%f141, %f60, %f45;
	add.s32 	%r71, %r71, 16;
	setp.ne.s32 	%p5, %r71, %r8;
	mov.u32 	%r73, %r8;
	@%p5 bra 	$L__BB0_5;
$L__BB0_6:
	setp.eq.s32 	%p6, %r4, 0;
	@%p6 bra 	$L__BB0_16;
	setp.lt.u32 	%p7, %r5, 7;
	@%p7 bra 	$L__BB0_9;
	mad.lo.s32 	%r51, %r73, %r45, %r70;
	mul.wide.s32 	%rd32, %r51, 2;
	add.s64 	%rd33, %rd2, %rd32;
	ld.global.u16 	%rs17, [%rd33];
	// begin inline asm
	{  cvt.f32.f16 %f62, %rs17;}

	// end inline asm
	add.f32 	%f70, %f141, %f62;
	add.s64 	%rd35, %rd33, %rd6;
	ld.global.u16 	%rs18, [%rd35];
	// begin inline asm
	{  cvt.f32.f16 %f63, %rs18;}

	// end inline asm
	add.f32 	%f71, %f70, %f63;
	add.s64 	%rd36, %rd35, %rd6;
	ld.global.u16 	%rs19, [%rd36];
	// begin inline asm
	{  cvt.f32.f16 %f64, %rs19;}

	// end inline asm
	add.f32 	%f72, %f71, %f64;
	add.s64 	%rd37, %rd36, %rd6;
	ld.global.u16 	%rs20, [%rd37];
	// begin inline asm
	{  cvt.f32.f16 %f65, %rs20;}

	// end inline asm
	add.f32 	%f73, %f72, %f65;
	add.s64 	%rd38, %rd37, %rd6;
	ld.global.u16 	%rs21, [%rd38];
	// begin inline asm
	{  cvt.f32.f16 %f66, %rs21;}

	// end inline asm
	add.f32 	%f74, %f73, %f66;
	add.s64 	%rd39, %rd38, %rd6;
	ld.global.u16 	%rs22, [%rd39];
	// begin inline asm
	{  cvt.f32.f16 %f67, %rs22;}

	// end inline asm
	add.f32 	%f75, %f74, %f67;
	add.s64 	%rd40, %rd39, %rd6;
	ld.global.u16 	%rs23, [%rd40];
	// begin inline asm
	{  cvt.f32.f16 %f68, %rs23;}

	// end inline asm
	add.f32 	%f76, %f75, %f68;
	add.s64 	%rd41, %rd40, %rd6;
	ld.global.u16 	%rs24, [%rd41];
	// begin inline asm
	{  cvt.f32.f16 %f69, %rs24;}

	// end inline asm
	add.f32 	%f141, %f76, %f69;
	add.s32 	%r73, %r73, 8;
$L__BB0_9:
	setp.eq.s32 	%p8, %r6, 0;
	@%p8 bra 	$L__BB0_16;
	setp.lt.u32 	%p9, %r7, 3;
	@%p9 bra 	$L__BB0_12;
	mad.lo.s32 	%r52, %r73, %r45, %r70;
	mul.wide.s32 	%rd42, %r52, 2;
	add.s64 	%rd43, %rd2, %rd42;
	ld.global.u16 	%rs25, [%rd43];
	// begin inline asm
	{  cvt.f32.f16 %f78, %rs25;}

	// end inline asm
	add.f32 	%f82, %f141, %f78;
	add.s64 	%rd45, %rd43, %rd6;
	ld.global.u16 	%rs26, [%rd45];
	// begin inline asm
	{  cvt.f32.f16 %f79, %rs26;}

	// end inline asm
	add.f32 	%f83, %f82, %f79;
	add.s64 	%rd46, %rd45, %rd6;
	ld.global.u16 	%rs27, [%rd46];
	// begin inline asm
	{  cvt.f32.f16 %f80, %rs27;}

	// end inline asm
	add.f32 	%f84, %f83, %f80;
	add.s64 	%rd47, %rd46, %rd6;
	ld.global.u16 	%rs28, [%rd47];
	// begin inline asm
	{  cvt.f32.f16 %f81, %rs28;}

	// end inline asm
	add.f32 	%f141, %f84, %f81;
	add.s32 	%r73, %r73, 4;
$L__BB0_12:
	setp.eq.s32 	%p10, %r9, 0;
	@%p10 bra 	$L__BB0_16;
	setp.eq.s32 	%p11, %r9, 1;
	mad.lo.s32 	%r53, %r73, %r45, %r70;
	mul.wide.s32 	%rd48, %r53, 2;
	add.s64 	%rd5, %rd2, %rd48;
	ld.global.u16 	%rs29, [%rd5];
	// begin inline asm
	{  cvt.f32.f16 %f85, %rs29;}

	// end inline asm
	add.f32 	%f141, %f141, %f85;
	@%p11 bra 	$L__BB0_16;
	setp.eq.s32 	%p12, %r9, 2;
	add.s64 	%rd7, %rd5, %rd6;
	ld.global.u16 	%rs30, [%rd7];
	// begin inline asm
	{  cvt.f32.f16 %f86, %rs30;}

	// end inline asm
	add.f32 	%f141, %f141, %f86;
	@%p12 bra 	$L__BB0_16;
	add.s64 	%rd49, %rd7, %rd6;
	ld.global.u16 	%rs31, [%rd49];
	// begin inline asm
	{  cvt.f32.f16 %f87, %rs31;}

	// end inline asm
	add.f32 	%f141, %f141, %f87;
$L__BB0_16:
	mul.wide.s32 	%rd50, %r70, 4;
	add.s64 	%rd51, %rd1, %rd50;
	st.global.f32 	[%rd51], %f141;
	add.s32 	%r70, %r70, %r2;
	setp.lt.s32 	%p13, %r70, %r45;
	@%p13 bra 	$L__BB0_3;
	bra.uni 	$L__BB0_18;
$L__BB0_17:
	mul.wide.s32 	%rd12, %r70, 4;
	add.s64 	%rd13, %rd1, %rd12;
	mov.b32 	%r47, 0;
	st.global.u32 	[%rd13], %r47;
	add.s32 	%r70, %r70, %r2;
	setp.lt.s32 	%p3, %r70, %r45;
	@%p3 bra 	$L__BB0_17;
$L__BB0_18:
	bar.sync 	0;
	mul.lo.s32 	%r21, %r45, %r44;
	setp.ge.s32 	%p14, %r76, %r21;
	@%p14 bra 	$L__BB0_34;
	setp.gt.s32 	%p15, %r43, 0;
	mov.u32 	%r54, %nctaid.x;
	mul.lo.s32 	%r22, %r2, %r54;
	@%p15 bra 	$L__BB0_20;
	bra.uni 	$L__BB0_33;
$L__BB0_20:
	and.b32  	%r23, %r43, 7;
	and.b32  	%r24, %r43, 2147483640;
	neg.s32 	%r25, %r24;
	mul.wide.s32 	%rd90, %r44, 2;
	mul.wide.s32 	%rd92, %r45, 2;
$L__BB0_21:
	setp.lt.u32 	%p17, %r43, 8;
	div.s32 	%r27, %r76, %r45;
	mul.lo.s32 	%r57, %r27, %r45;
	sub.s32 	%r28, %r76, %r57;
	mov.f32 	%f149, 0f00000000;
	mov.b32 	%r81, 0;
	@%p17 bra 	$L__BB0_24;
	mov.f32 	%f149, 0f00000000;
	mov.u32 	%r77, %r27;
	mov.u32 	%r78, %r28;
	mov.u32 	%r79, %r25;
$L__BB0_23:
	.pragma "nounroll";
	mul.wide.s32 	%rd54, %r77, 2;
	add.s64 	%rd55, %rd3, %rd54;
	ld.global.u16 	%rs32, [%rd55];
	// begin inline asm
	{  cvt.f32.f16 %f91, %rs32;}

	// end inline asm
	mul.wide.s32 	%rd56, %r78, 2;
	add.s64 	%rd57, %rd2, %rd56;
	ld.global.u16 	%rs33, [%rd57];
	// begin inline asm
	{  cvt.f32.f16 %f92, %rs33;}

	// end inline asm
	fma.rn.f32 	%f107, %f91, %f92, %f149;
	mul.wide.s32 	%rd58, %r44, 2;
	add.s64 	%rd59, %rd55, %rd58;
	ld.global.u16 	%rs34, [%rd59];
	// begin inline asm
	{  cvt.f32.f16 %f93, %rs34;}

	// end inline asm
	mul.wide.s32 	%rd60, %r45, 2;
	add.s64 	%rd61, %rd57, %rd60;
	ld.global.u16 	%rs35, [%rd61];
	// begin inline asm
	{  cvt.f32.f16 %f94, %rs35;}

	// end inline asm
	fma.rn.f32 	%f108, %f93, %f94, %f107;
	add.s64 	%rd62, %rd59, %rd58;
	ld.global.u16 	%rs36, [%rd62];
	// begin inline asm
	{  cvt.f32.f16 %f95, %rs36;}

	// end inline asm
	add.s64 	%rd63, %rd61, %rd60;
	ld.global.u16 	%rs37, [%rd63];
	// begin inline asm
	{  cvt.f32.f16 %f96, %rs37;}

	// end inline asm
	fma.rn.f32 	%f109, %f95, %f96, %f108;
	add.s64 	%rd64, %rd62, %rd58;
	ld.global.u16 	%rs38, [%rd64];
	// begin inline asm
	{  cvt.f32.f16 %f97, %rs38;}

	// end inline asm
	add.s64 	%rd65, %rd63, %rd60;
	ld.global.u16 	%rs39, [%rd65];
	// begin inline asm
	{  cvt.f32.f16 %f98, %rs39;}

	// end inline asm
	fma.rn.f32 	%f110, %f97, %f98, %f109;
	add.s64 	%rd66, %rd64, %rd58;
	ld.global.u16 	%rs40, [%rd66];
	// begin inline asm
	{  cvt.f32.f16 %f99, %rs40;}

	// end inline asm
	add.s64 	%rd67, %rd65, %rd60;
	ld.global.u16 	%rs41, [%rd67];
	// begin inline asm
	{  cvt.f32.f16 %f100, %rs41;}

	// end inline asm
	fma.rn.f32 	%f111, %f99, %f100, %f110;
	add.s64 	%rd68, %rd66, %rd58;
	ld.global.u16 	%rs42, [%rd68];
	// begin inline asm
	{  cvt.f32.f16 %f101, %rs42;}

	// end inline asm
	add.s64 	%rd69, %rd67, %rd60;
	ld.global.u16 	%rs43, [%rd69];
	// begin inline asm
	{  cvt.f32.f16 %f102, %rs43;}

	// end inline asm
	fma.rn.f32 	%f112, %f101, %f102, %f111;
	add.s64 	%rd70, %rd68, %rd58;
	ld.global.u16 	%rs44, [%rd70];
	// begin inline asm
	{  cvt.f32.f16 %f103, %rs44;}

	// end inline asm
	add.s64 	%rd71, %rd69, %rd60;
	ld.global.u16 	%rs45, [%rd71];
	// begin inline asm
	{  cvt.f32.f16 %f104, %rs45;}

	// end inline asm
	fma.rn.f32 	%f113, %f103, %f104, %f112;
	add.s64 	%rd72, %rd70, %rd58;
	ld.global.u16 	%rs46, [%rd72];
	// begin inline asm
	{  cvt.f32.f16 %f105, %rs46;}

	// end inline asm
	add.s64 	%rd73, %rd71, %rd60;
	ld.global.u16 	%rs47, [%rd73];
	// begin inline asm
	{  cvt.f32.f16 %f106, %rs47;}

	// end inline asm
	fma.rn.f32 	%f149, %f105, %f106, %f113;
	add.s32 	%r79, %r79, 8;
	shl.b32 	%r58, %r45, 3;
	add.s32 	%r78, %r78, %r58;
	shl.b32 	%r59, %r44, 3;
	add.s32 	%r77, %r77, %r59;
	setp.ne.s32 	%p18, %r79, 0;
	mov.u32 	%r81, %r24;
	@%p18 bra 	$L__BB0_23;
$L__BB0_24:
	setp.eq.s32 	%p19, %r23, 0;
	@%p19 bra 	$L__BB0_32;
	add.s32 	%r60, %r23, -1;
	setp.lt.u32 	%p20, %r60, 3;
	@%p20 bra 	$L__BB0_27;
	mad.lo.s32 	%r61, %r81, %r44, %r27;
	mul.wide.s32 	%rd74, %r61, 2;
	add.s64 	%rd75, %rd3, %rd74;
	ld.global.u16 	%rs48, [%rd75];
	// begin inline asm
	{  cvt.f32.f16 %f115, %rs48;}

	// end inline asm
	mad.lo.s32 	%r62, %r81, %r45, %r28;
	mul.wide.s32 	%rd76, %r62, 2;
	add.s64 	%rd77, %rd2, %rd76;
	ld.global.u16 	%rs49, [%rd77];
	// begin inline asm
	{  cvt.f32.f16 %f116, %rs49;}

	// end inline asm
	fma.rn.f32 	%f123, %f115, %f116, %f149;
	add.s64 	%rd79, %rd75, %rd90;
	ld.global.u16 	%rs50, [%rd79];
	// begin inline asm
	{  cvt.f32.f16 %f117, %rs50;}

	// end inline asm
	add.s64 	%rd81, %rd77, %rd92;
	ld.global.u16 	%rs51, [%rd81];
	// begin inline asm
	{  cvt.f32.f16 %f118, %rs51;}

	// end inline asm
	fma.rn.f32 	%f124, %f117, %f118, %f123;
	add.s64 	%rd82, %rd79, %rd90;
	ld.global.u16 	%rs52, [%rd82];
	// begin inline asm
	{  cvt.f32.f16 %f119, %rs52;}

	// end inline asm
	add.s64 	%rd83, %rd81, %rd92;
	ld.global.u16 	%rs53, [%rd83];
	// begin inline asm
	{  cvt.f32.f16 %f120, %rs53;}

	// end inline asm
	fma.rn.f32 	%f125, %f119, %f120, %f124;
	add.s64 	%rd84, %rd82, %rd90;
	ld.global.u16 	%rs54, [%rd84];
	// begin inline asm
	{  cvt.f32.f16 %f121, %rs54;}

	// end inline asm
	add.s64 	%rd85, %rd83, %rd92;
	ld.global.u16 	%rs55, [%rd85];
	// begin inline asm
	{  cvt.f32.f16 %f122, %rs55;}

	// end inline asm
	fma.rn.f32 	%f149, %f121, %f122, %f125;
	add.s32 	%r81, %r81, 4;
$L__BB0_27:
	and.b32  	%r63, %r43, 3;
	setp.eq.s32 	%p21, %r63, 0;
	@%p21 bra 	$L__BB0_32;
	setp.eq.s32 	%p22, %r63, 1;
	@%p22 bra 	$L__BB0_30;
	mad.lo.s32 	%r64, %r81, %r44, %r27;
	mul.wide.s32 	%rd86, %r64, 2;
	add.s64 	%rd87, %rd3, %rd86;
	ld.global.u16 	%rs56, [%rd87];
	// begin inline asm
	{  cvt.f32.f16 %f127, %rs56;}

	// end inline asm
	mad.lo.s32 	%r65, %r81, %r45, %r28;
	mul.wide.s32 	%rd88, %r65, 2;
	add.s64 	%rd89, %rd2, %rd88;
	ld.global.u16 	%rs57, [%rd89];
	// begin inline asm
	{  cvt.f32.f16 %f128, %rs57;}

	// end inline asm
	fma.rn.f32 	%f131, %f127, %f128, %f149;
	add.s64 	%rd91, %rd87, %rd90;
	ld.global.u16 	%rs58, [%rd91];
	// begin inline asm
	{  cvt.f32.f16 %f129, %rs58;}

	// end inline asm
	add.s64 	%rd93, %rd89, %rd92;
	ld.global.u16 	%rs59, [%rd93];
	// begin inline asm
	{  cvt.f32.f16 %f130, %rs59;}

	// end inline asm
	fma.rn.f32 	%f149, %f129, %f130, %f131;
	add.s32 	%r81, %r81, 2;
$L__BB0_30:
	and.b32  	%r66, %r43, 1;
	setp.eq.b32 	%p23, %r66, 1;
	not.pred 	%p24, %p23;
	@%p24 bra 	$L__BB0_32;
	mad.lo.s32 	%r67, %r81, %r44, %r27;
	mul.wide.s32 	%rd94, %r67, 2;
	add.s64 	%rd95, %rd3, %rd94;
	ld.global.u16 	%rs60, [%rd95];
	// begin inline asm
	{  cvt.f32.f16 %f132, %rs60;}

	// end inline asm
	mad.lo.s32 	%r68, %r81, %r45, %r28;
	mul.wide.s32 	%rd96, %r68, 2;
	add.s64 	%rd97, %rd2, %rd96;
	ld.global.u16 	%rs61, [%rd97];
	// begin inline asm
	{  cvt.f32.f16 %f133, %rs61;}

	// end inline asm
	fma.rn.f32 	%f149, %f132, %f133, %f149;
$L__BB0_32:
	mad.lo.s32 	%r69, %r27, %r45, %r28;
	mul.wide.s32 	%rd98, %r69, 4;
	add.s64 	%rd99, %rd4, %rd98;
	st.global.f32 	[%rd99], %f149;
	add.s32 	%r76, %r76, %r22;
	setp.lt.s32 	%p25, %r76, %r21;
	@%p25 bra 	$L__BB0_21;
	bra.uni 	$L__BB0_34;
$L__BB0_33:
	mul.wide.s32 	%rd52, %r76, 4;
	add.s64 	%rd53, %rd4, %rd52;
	mov.b32 	%r55, 0;
	st.global.u32 	[%rd53], %r55;
	add.s32 	%r76, %r76, %r22;
	setp.lt.s32 	%p16, %r76, %r21;
	@%p16 bra 	$L__BB0_33;
$L__BB0_34:
	ret;

}


// ===== COMPILED SASS (sm_100) =====

	.target	sm_100

	.elftype	@"ET_EXEC"


//--------------------- .note.nv.tkinfo           --------------------------
	.section	.note.nv.tkinfo,"",@"SHT_NOTE"
	.sectionflags	@"SHF_NOTE_NV_TKINFO"
	.tkinfo
        /*0018*/ 	.word	0x00000002
        /*0030*/ 	.string	""
        /*0030*/ 	.string	"ptxas"
        /*0030*/ 	.string	"Cuda compilation tools, release 13.0, V13.0.88"
        /*0030*/ 	.string	"Build cuda_13.0.r13.0/compiler.36424714_0"
        /*0030*/ 	.string	"-arch sm_100 -m 64 "



//--------------------- .note.nv.cuinfo           --------------------------
	.section	.note.nv.cuinfo,"",@"SHT_NOTE"
	.sectionflags	@"SHF_NOTE_NV_CUINFO"
        /*0018*/ 	.short	0x0002
        /*001a*/ 	.short	0x0064
        /*001c*/ 	.short	0x0082
	.zero		2


//--------------------- .nv.info                  --------------------------
	.section	.nv.info,"",@"SHT_CUDA_INFO"
	.align	4


	//----- nvinfo : EIATTR_REGCOUNT
	.align		4
        /*0000*/ 	.byte	0x04, 0x2f
        /*0002*/ 	.short	(.L_1 - .L_0)
	.align		4
.L_0:
        /*0004*/ 	.word	index@(_Z18linear_backward_mpPK6__halfS1_PfS2_iii)
        /*0008*/ 	.word	0x00000020


	//----- nvinfo : EIATTR_FRAME_SIZE
	.align		4
.L_1:
        /*000c*/ 	.byte	0x04, 0x11
        /*000e*/ 	.short	(.L_3 - .L_2)
	.align		4
.L_2:
        /*0010*/ 	.word	index@(_Z18linear_backward_mpPK6__halfS1_PfS2_iii)
        /*0014*/ 	.word	0x00000000


	//----- nvinfo : EIATTR_MIN_STACK_SIZE
	.align		4
.L_3:
        /*0018*/ 	.byte	0x04, 0x12
        /*001a*/ 	.short	(.L_5 - .L_4)
	.align		4
.L_4:
        /*001c*/ 	.word	index@(_Z18linear_backward_mpPK6__halfS1_PfS2_iii)
        /*0020*/ 	.word	0x00000000
.L_5:


//--------------------- .nv.compat                --------------------------
	.section	.nv.compat,"",@"SHT_CUDA_COMPAT_INFO"
	.align	4
        /*0000*/ 	.byte	0x02, 0x09, 0x00, 0x00, 0x02, 0x02, 0x01, 0x00, 0x02, 0x05, 0x05, 0x00, 0x03, 0x07, 0x01, 0x01
        /*0010*/ 	.byte	0x02, 0x03, 0x00, 0x00, 0x02, 0x06, 0x01, 0x00, 0x04, 0x0b, 0x08, 0x00, 0x09, 0x00, 0x00, 0x00
        /*0020*/ 	.byte	0x00, 0x00, 0x00, 0x00


//--------------------- .nv.info._Z18linear_backward_mpPK6__halfS1_PfS2_iii --------------------------
	.section	.nv.info._Z18linear_backward_mpPK6__halfS1_PfS2_iii,"",@"SHT_CUDA_INFO"
	.sectionflags	@""
	.align	4


	//----- nvinfo : EIATTR_CUDA_API_VERSION
	.align		4
        /*0000*/ 	.byte	0x04, 0x37
        /*0002*/ 	.short	(.L_7 - .L_6)
.L_6:
        /*0004*/ 	.word	0x00000082


	//----- nvinfo : EIATTR_KPARAM_INFO
	.align		4
.L_7:
        /*0008*/ 	.byte	0x04, 0x17
        /*000a*/ 	.short	(.L_9 - .L_8)
.L_8:
        /*000c*/ 	.word	0x00000000
        /*0010*/ 	.short	0x0006
        /*0012*/ 	.short	0x0028
        /*0014*/ 	.byte	0x00, 0xf0, 0x11, 0x00


	//----- nvinfo : EIATTR_KPARAM_INFO
	.align		4
.L_9:
        /*0018*/ 	.byte	0x04, 0x17
        /*001a*/ 	.short	(.L_11 - .L_10)
.L_10:
        /*001c*/ 	.word	0x00000000
        /*0020*/ 	.short	0x0005
        /*0022*/ 	.short	0x0024
        /*0024*/ 	.byte	0x00, 0xf0, 0x11, 0x00


	//----- nvinfo : EIATTR_KPARAM_INFO
	.align		4
.L_11:
        /*0028*/ 	.byte	0x04, 0x17
        /*002a*/ 	.short	(.L_13 - .L_12)
.L_12:
        /*002c*/ 	.word	0x00000000
        /*0030*/ 	.short	0x0004
        /*0032*/ 	.short	0x0020
        /*0034*/ 	.byte	0x00, 0xf0, 0x11, 0x00


	//----- nvinfo : EIATTR_KPARAM_INFO
	.align		4
.L_13:
        /*0038*/ 	.byte	0x04, 0x17
        /*003a*/ 	.short	(.L_15 - .L_14)
.L_14:
        /*003c*/ 	.word	0x00000000
        /*0040*/ 	.short	0x0003
        /*0042*/ 	.short	0x0018
        /*0044*/ 	.byte	0x00, 0xf5, 0x21, 0x00


	//----- nvinfo : EIATTR_KPARAM_INFO
	.align		4
.L_15:
        /*0048*/ 	.byte	0x04, 0x17
        /*004a*/ 	.short	(.L_17 - .L_16)
.L_16:
        /*004c*/ 	.word	0x00000000
        /*0050*/ 	.short	0x0002
        /*0052*/ 	.short	0x0010
        /*0054*/ 	.byte	0x00, 0xf5, 0x21, 0x00


	//----- nvinfo : EIATTR_KPARAM_INFO
	.align		4
.L_17:
        /*0058*/ 	.byte	0x04, 0x17
        /*005a*/ 	.short	(.L_19 - .L_18)
.L_18:
        /*005c*/ 	.word	0x00000000
        /*0060*/ 	.short	0x0001
        /*0062*/ 	.short	0x0008
        /*0064*/ 	.byte	0x00, 0xf5, 0x21, 0x00


	//----- nvinfo : EIATTR_KPARAM_INFO
	.align		4
.L_19:
        /*0068*/ 	.byte	0x04, 0x17
        /*006a*/ 	.short	(.L_21 - .L_20)
.L_20:
        /*006c*/ 	.word	0x00000000
        /*0070*/ 	.short	0x0000
        /*0072*/ 	.short	0x0000
        /*0074*/ 	.byte	0x00, 0xf5, 0x21, 0x00


	//----- nvinfo : EIATTR_SPARSE_MMA_MASK
	.align		4
.L_21:
        /*0078*/ 	.byte	0x03, 0x50
        /*007a*/ 	.short	0x0000


	//----- nvinfo : EIATTR_MAXREG_COUNT
	.align		4
        /*007c*/ 	.byte	0x03, 0x1b
        /*007e*/ 	.short	0x00ff


	//----- nvinfo : EIATTR_NUM_BARRIERS
	.align		4
        /*0080*/ 	.byte	0x02, 0x4c
        /*0082*/ 	.byte	0x01
	.zero		1


	//----- nvinfo : EIATTR_MERCURY_ISA_VERSION
	.align		4
        /*0084*/ 	.byte	0x03, 0x5f
        /*0086*/ 	.short	0x0101


	//----- nvinfo : EIATTR_VRC_CTA_INIT_COUNT
	.align		4
        /*0088*/ 	.byte	0x02, 0x4a
	.zero		1
	.zero		1


	//----- nvinfo : EIATTR_EXIT_INSTR_OFFSETS
	.align		4
        /*008c*/ 	.byte	0x04, 0x1c
        /*008e*/ 	.short	(.L_23 - .L_22)


	//   ....[0]....
.L_22:
        /*0090*/ 	.word	0x00000ca0


	//   ....[1]....
        /*0094*/ 	.word	0x00000d60


	//   ....[2]....
        /*0098*/ 	.word	0x00001910


	//----- nvinfo : EIATTR_CRS_STACK_SIZE
	.align		4
.L_23:
        /*009c*/ 	.byte	0x04, 0x1e
        /*009e*/ 	.short	(.L_25 - .L_24)
.L_24:
        /*00a0*/ 	.word	0x00000000


	//----- nvinfo : EIATTR_CBANK_PARAM_SIZE
	.align		4
.L_25:
        /*00a4*/ 	.byte	0x03, 0x19
        /*00a6*/ 	.short	0x002c


	//----- nvinfo : EIATTR_PARAM_CBANK
	.align		4
        /*00a8*/ 	.byte	0x04, 0x0a
        /*00aa*/ 	.short	(.L_27 - .L_26)
	.align		4
.L_26:
        /*00ac*/ 	.word	index@(.nv.constant0._Z18linear_backward_mpPK6__halfS1_PfS2_iii)
        /*00b0*/ 	.short	0x0380
        /*00b2*/ 	.short	0x002c


	//----- nvinfo : EIATTR_SW_WAR
	.align		4
.L_27:
        /*00b4*/ 	.byte	0x04, 0x36
        /*00b6*/ 	.short	(.L_29 - .L_28)
.L_28:
        /*00b8*/ 	.word	0x00000008
.L_29:


//--------------------- .nv.callgraph             --------------------------
	.section	.nv.callgraph,"",@"SHT_CUDA_CALLGRAPH"
	.align	4
	.sectionentsize	8
	.align		4
        /*0000*/ 	.word	0x00000000
	.align		4
        /*0004*/ 	.word	0xffffffff
	.align		4
        /*0008*/ 	.word	0x00000000
	.align		4
        /*000c*/ 	.word	0xfffffffe
	.align		4
        /*0010*/ 	.word	0x00000000
	.align		4
        /*0014*/ 	.word	0xfffffffd
	.align		4
        /*0018*/ 	.word	0x00000000
	.align		4
        /*001c*/ 	.word	0xfffffffc


//--------------------- .text._Z18linear_backward_mpPK6__halfS1_PfS2_iii --------------------------
	.section	.text._Z18linear_backward_mpPK6__halfS1_PfS2_iii,"ax",@progbits
	.align	128
        .global         _Z18linear_backward_mpPK6__halfS1_PfS2_iii
        .type           _Z18linear_backward_mpPK6__halfS1_PfS2_iii,@function
        .size           _Z18linear_backward_mpPK6__halfS1_PfS2_iii,(.L_x_18 - _Z18linear_backward_mpPK6__halfS1_PfS2_iii)
        .other          _Z18linear_backward_mpPK6__halfS1_PfS2_iii,@"STO_CUDA_ENTRY STV_DEFAULT"
_Z18linear_backward_mpPK6__halfS1_PfS2_iii:
.text._Z18linear_backward_mpPK6__halfS1_PfS2_iii:
[----:B------:R-:W-:Y:S01]  /*0000*/  LDC R1, c[0x0][0x37c] ;  /* 0x0000df00ff017b82 */ /* 0x000fe20000000800 */
[----:B------:R-:W0:Y:S01]  /*0010*/  S2R R3, SR_TID.X ;  /* 0x0000000000037919 */ /* 0x000e220000002100 */
[----:B------:R-:W1:Y:S06]  /*0020*/  LDCU UR5, c[0x0][0x3a8] ;  /* 0x00007500ff0577ac */ /* 0x000e6c0008000800 */
[----:B------:R-:W2:Y:S01]  /*0030*/  S2UR UR4, SR_CTAID.X ;  /* 0x00000000000479c3 */ /* 0x000ea20000002500 */
[----:B------:R-:W-:Y:S01]  /*0040*/  BSSY.RECONVERGENT B0, `(.L_x_0) ;  /* 0x00000c1000007945 */ /* 0x000fe20003800200 */
[----:B------:R-:W3:Y:S06]  /*0050*/  LDCU.64 UR6, c[0x0][0x358] ;  /* 0x00006b00ff0677ac */ /* 0x000eec0008000a00 */
[----:B------:R-:W2:Y:S01]  /*0060*/  LDC R0, c[0x0][0x360] ;  /* 0x0000d800ff007b82 */ /* 0x000ea20000000800 */
[----:B-1----:R-:W-:-:S04]  /*0070*/  MOV R12, UR5 ;  /* 0x00000005000c7c02 */ /* 0x002fc80008000f00 */
[----:B0-----:R-:W-:Y:S01]  /*0080*/  ISETP.GE.AND P0, PT, R3, R12, PT ;  /* 0x0000000c0300720c */ /* 0x001fe20003f06270 */
[----:B--2---:R-:W-:-:S12]  /*0090*/  IMAD R2, R0, UR4, R3 ;  /* 0x0000000400027c24 */ /* 0x004fd8000f8e0203 */
[----:B---3--:R-:W-:Y:S05]  /*00a0*/  @P0 BRA `(.L_x_1) ;  /* 0x0000000800e80947 */ /* 0x008fea0003800000 */
[----:B------:R-:W0:Y:S02]  /*00b0*/  LDC R7, c[0x0][0x3a0] ;  /* 0x0000e800ff077b82 */ /* 0x000e240000000800 */
[----:B0-----:R-:W-:-:S13]  /*00c0*/  ISETP.GT.AND P0, PT, R7, RZ, PT ;  /* 0x000000ff0700720c */ /* 0x001fda0003f04270 */
[----:B------:R-:W-:Y:S05]  /*00d0*/  @P0 BRA `(.L_x_2) ;  /* 0x00000000001c0947 */ /* 0x000fea0003800000 */
[----:B------:R-:W0:Y:S02]  /*00e0*/  LDC.64 R6, c[0x0][0x398] ;  /* 0x0000e600ff067b82 */ /* 0x000e240000000a00 */
.L_x_3:
[----:B0-----:R-:W-:Y:S01]  /*00f0*/  IMAD.WIDE R4, R3, 0x4, R6 ;  /* 0x0000000403047825 */ /* 0x001fe200078e0206 */
[----:B------:R-:W-:-:S04]  /*0100*/  IADD3 R3, PT, PT, R0, R3, RZ ;  /* 0x0000000300037210 */ /* 0x000fc80007ffe0ff */
[----:B------:R1:W-:Y:S01]  /*0110*/  STG.E desc[UR6][R4.64], RZ ;  /* 0x000000ff04007986 */ /* 0x0003e2000c101906 */
[----:B------:R-:W-:-:S13]  /*0120*/  ISETP.GE.AND P0, PT, R3, R12, PT ;  /* 0x0000000c0300720c */ /* 0x000fda0003f06270 */
[----:B-1----:R-:W-:Y:S05]  /*0130*/  @!P0 BRA `(.L_x_3) ;  /* 0xfffffffc00ec8947 */ /* 0x002fea000383ffff */
[----:B------:R-:W-:Y:S05]  /*0140*/  BRA `(.L_x_1) ;  /* 0x0000000800c07947 */ /* 0x000fea0003800000 */
.L_x_2:
[C---:B------:R-:W-:Y:S02]  /*0150*/  LOP3.LUT R4, R7.reuse, 0xf, RZ, 0xc0, !PT ;  /* 0x0000000f07047812 */ /* 0x040fe400078ec0ff */
[----:B------:R-:W-:Y:S02]  /*0160*/  LOP3.LUT R5, R7, 0x7, RZ, 0xc0, !PT ;  /* 0x0000000707057812 */ /* 0x000fe400078ec0ff */
[----:B------:R-:W-:Y:S02]  /*0170*/  IADD3 R6, PT, PT, R4, -0x1, RZ ;  /* 0xffffffff04067810 */ /* 0x000fe40007ffe0ff */
[----:B------:R-:W-:Y:S02]  /*0180*/  IADD3 R8, PT, PT, R5, -0x1, RZ ;  /* 0xffffffff05087810 */ /* 0x000fe40007ffe0ff */
[----:B------:R-:W-:Y:S02]  /*0190*/  ISETP.GE.U32.AND P0, PT, R6, 0x7, PT ;  /* 0x000000070600780c */ /* 0x000fe40003f06070 */
[----:B------:R-:W-:-:S02]  /*01a0*/  LOP3.LUT R6, R7, 0x7ffffff0, RZ, 0xc0, !PT ;  /* 0x7ffffff007067812 */ /* 0x000fc400078ec0ff */
[----:B------:R-:W-:Y:S02]  /*01b0*/  ISETP.GE.U32.AND P1, PT, R8, 0x3, PT ;  /* 0x000000030800780c */ /* 0x000fe40003f26070 */
[----:B------:R-:W-:-:S11]  /*01c0*/  LOP3.LUT R7, R7, 0x3, RZ, 0xc0, !PT ;  /* 0x0000000307077812 */ /* 0x000fd600078ec0ff */
.L_x_9:
[----:B------:R-:W0:Y:S01]  /*01d0*/  LDCU UR4, c[0x0][0x3a0] ;  /* 0x00007400ff0477ac */ /* 0x000e220008000800 */
[----:B------:R-:W-:Y:S01]  /*01e0*/  HFMA2 R8, -RZ, RZ, 0, 0 ;  /* 0x00000000ff087431 */ /* 0x000fe200000001ff */
[----:B------:R-:W-:Y:S01]  /*01f0*/  MOV R22, RZ ;  /* 0x000000ff00167202 */ /* 0x000fe20000000f00 */
[----:B0-----:R-:W-:-:S09]  /*0200*/  UISETP.GE.U32.AND UP0, UPT, UR4, 0x10, UPT ;  /* 0x000000100400788c */ /* 0x001fd2000bf06070 */
[----:B------:R-:W-:Y:S05]  /*0210*/  BRA.U !UP0, `(.L_x_4) ;  /* 0x0000000508247547 */ /* 0x000fea000b800000 */
[----:B------:R-:W-:Y:S02]  /*0220*/  MOV R8, RZ ;  /* 0x000000ff00087202 */ /* 0x000fe40000000f00 */
[----:B------:R-:W-:-:S07]  /*0230*/  MOV R11, RZ ;  /* 0x000000ff000b7202 */ /* 0x000fce0000000f00 */
.L_x_5:
[----:B------:R-:W0:Y:S08]  /*0240*/  LDC R19, c[0x0][0x3a8] ;  /* 0x0000ea00ff137b82 */ /* 0x000e300000000800 */
[----:B------:R-:W1:Y:S01]  /*0250*/  LDC.64 R28, c[0x0][0x380] ;  /* 0x0000e000ff1c7b82 */ /* 0x000e620000000a00 */
[----:B0-----:R-:W-:-:S04]  /*0260*/  IMAD R9, R11, R19, R3 ;  /* 0x000000130b097224 */ /* 0x001fc800078e0203 */
[----:B-1----:R-:W-:-:S05]  /*0270*/  IMAD.WIDE R28, R9, 0x2, R28 ;  /* 0x00000002091c7825 */ /* 0x002fca00078e021c */
[----:B------:R-:W2:Y:S01]  /*0280*/  LDG.E.U16 R18, desc[UR6][R28.64] ;  /* 0x000000061c127981 */ /* 0x000ea2000c1e1500 */
[----:B------:R-:W-:-:S05]  /*0290*/  IMAD.WIDE R20, R19, 0x2, R28 ;  /* 0x0000000213147825 */ /* 0x000fca00078e021c */
[----:B------:R0:W3:Y:S01]  /*02a0*/  LDG.E.U16 R10, desc[UR6][R20.64] ;  /* 0x00000006140a7981 */ /* 0x0000e2000c1e1500 */
[----:B------:R-:W-:-:S05]  /*02b0*/  IMAD.WIDE R14, R19, 0x2, R20 ;  /* 0x00000002130e7825 */ /* 0x000fca00078e0214 */
[----:B------:R-:W4:Y:S01]  /*02c0*/  LDG.E.U16 R9, desc[UR6][R14.64] ;  /* 0x000000060e097981 */ /* 0x000f22000c1e1500 */
[----:B------:R-:W-:-:S04]  /*02d0*/  IMAD.WIDE R24, R19, 0x2, R14 ;  /* 0x0000000213187825 */ /* 0x000fc800078e020e */
[C---:B------:R-:W-:Y:S02]  /*02e0*/  IMAD.WIDE R16, R19.reuse, 0x2, R24 ;  /* 0x0000000213107825 */ /* 0x040fe400078e0218 */
[----:B------:R-:W5:Y:S02]  /*02f0*/  LDG.E.U16 R24, desc[UR6][R24.64] ;  /* 0x0000000618187981 */ /* 0x000f64000c1e1500 */
[C---:B------:R-:W-:Y:S02]  /*0300*/  IMAD.WIDE R12, R19.reuse, 0x2, R16 ;  /* 0x00000002130c7825 */ /* 0x040fe400078e0210 */
[----:B------:R-:W5:Y:S04]  /*0310*/  LDG.E.U16 R29, desc[UR6][R16.64] ;  /* 0x00000006101d7981 */ /* 0x000f68000c1e1500 */
[----:B------:R1:W5:Y:S01]  /*0320*/  LDG.E.U16 R28, desc[UR6][R12.64] ;  /* 0x000000060c1c7981 */ /* 0x000362000c1e1500 */
[----:B------:R-:W-:-:S04]  /*0330*/  IMAD.WIDE R26, R19, 0x2, R12 ;  /* 0x00000002131a7825 */ /* 0x000fc800078e020c */
[C---:B------:R-:W-:Y:S02]  /*0340*/  IMAD.WIDE R22, R19.reuse, 0x2, R26 ;  /* 0x0000000213167825 */ /* 0x040fe400078e021a */
[----:B------:R-:W5:Y:S02]  /*0350*/  LDG.E.U16 R27, desc[UR6][R26.64] ;  /* 0x000000061a1b7981 */ /* 0x000f64000c1e1500 */
[----:B0-----:R-:W-:-:S05]  /*0360*/  IMAD.WIDE R20, R19, 0x2, R22 ;  /* 0x0000000213147825 */ /* 0x001fca00078e0216 */
[----:B------:R0:W5:Y:S01]  /*0370*/  LDG.E.U16 R25, desc[UR6][R20.64] ;  /* 0x0000000614197981 */ /* 0x000162000c1e1500 */
[----:B-1----:R-:W-:-:S03]  /*0380*/  IMAD.WIDE R12, R19, 0x2, R20 ;  /* 0x00000002130c7825 */ /* 0x002fc600078e0214 */
[----:B------:R1:W5:Y:S01]  /*0390*/  LDG.E.U16 R26, desc[UR6][R22.64] ;  /* 0x00000006161a7981 */ /* 0x000362000c1e1500 */
[----:B------:R-:W-:-:S03]  /*03a0*/  IMAD.WIDE R14, R19, 0x2, R12 ;  /* 0x00000002130e7825 */ /* 0x000fc600078e020c */
[----:B------:R-:W5:Y:S01]  /*03b0*/  LDG.E.U16 R12, desc[UR6][R12.64] ;  /* 0x000000060c0c7981 */ /* 0x000f62000c1e1500 */
[----:B------:R-:W-:-:S03]  /*03c0*/  IMAD.WIDE R16, R19, 0x2, R14 ;  /* 0x0000000213107825 */ /* 0x000fc600078e020e */
[----:B------:R-:W5:Y:S01]  /*03d0*/  LDG.E.U16 R14, desc[UR6][R14.64] ;  /* 0x000000060e0e7981 */ /* 0x000f62000c1e1500 */
[----:B0-----:R-:W-:-:S03]  /*03e0*/  IMAD.WIDE R20, R19, 0x2, R16 ;  /* 0x0000000213147825 */ /* 0x001fc600078e0210 */
[----:B------:R-:W5:Y:S01]  /*03f0*/  LDG.E.U16 R16, desc[UR6][R16.64] ;  /* 0x0000000610107981 */ /* 0x000f62000c1e1500 */
[----:B-1----:R-:W-:-:S03]  /*0400*/  IMAD.WIDE R22, R19, 0x2, R20 ;  /* 0x0000000213167825 */ /* 0x002fc600078e0214 */
[----:B------:R-:W5:Y:S04]  /*0410*/  LDG.E.U16 R20, desc[UR6][R20.64] ;  /* 0x0000000614147981 */ /* 0x000f68000c1e1500 */
[----:B------:R0:W5:Y:S02]  /*0420*/  LDG.E.U16 R13, desc[UR6][R22.64] ;  /* 0x00000006160d7981 */ /* 0x000164000c1e1500 */
[----:B0-----:R-:W-:-:S04]  /*0430*/  IMAD.WIDE R22, R19, 0x2, R22 ;  /* 0x0000000213167825 */ /* 0x001fc800078e0216 */
[----:B--2---:R-:W-:-:S05]  /*0440*/  HADD2.F32 R18, -RZ, R18.H0_H0 ;  /* 0x20000012ff127230 */ /* 0x004fca0000004100 */
[----:B------:R-:W-:Y:S01]  /*0450*/  FADD R8, R18, R8 ;  /* 0x0000000812087221 */ /* 0x000fe20000000000 */
[----:B------:R-:W-:Y:S02]  /*0460*/  IMAD.WIDE R18, R19, 0x2, R22 ;  /* 0x0000000213127825 */ /* 0x000fe400078e0216 */
[----:B------:R-:W2:Y:S04]  /*0470*/  LDG.E.U16 R22, desc[UR6][R22.64] ;  /* 0x0000000616167981 */ /* 0x000ea8000c1e1500 */
[----:B------:R-:W2:Y:S01]  /*0480*/  LDG.E.U16 R18, desc[UR6][R18.64] ;  /* 0x0000000612127981 */ /* 0x000ea2000c1e1500 */
[----:B---3--:R-:W-:Y:S02]  /*0490*/  HADD2.F32 R15, -RZ, R10.H0_H0 ;  /* 0x2000000aff0f7230 */ /* 0x008fe40000004100 */
[----:B----4-:R-:W-:-:S03]  /*04a0*/  HADD2.F32 R9, -RZ, R9.H0_H0 ;  /* 0x20000009ff097230 */ /* 0x010fc60000004100 */
[----:B------:R-:W-:Y:S01]  /*04b0*/  FADD R8, R8, R15 ;  /* 0x0000000f08087221 */ /* 0x000fe20000000000 */
[----:B-----5:R-:W-:-:S03]  /*04c0*/  HADD2.F32 R15, -RZ, R24.H0_H0 ;  /* 0x20000018ff0f7230 */ /* 0x020fc60000004100 */
[----:B------:R-:W-:Y:S01]  /*04d0*/  FADD R8, R8, R9 ;  /* 0x0000000908087221 */ /* 0x000fe20000000000 */
[----:B------:R-:W-:-:S03]  /*04e0*/  HADD2.F32 R29, -RZ, R29.H0_H0 ;  /* 0x2000001dff1d7230 */ /* 0x000fc60000004100 */
[----:B------:R-:W-:Y:S01]  /*04f0*/  FADD R8, R8, R15 ;  /* 0x0000000f08087221 */ /* 0x000fe20000000000 */
[----:B------:R-:W-:-:S03]  /*0500*/  HADD2.F32 R9, -RZ, R28.H0_H0 ;  /* 0x2000001cff097230 */ /* 0x000fc60000004100 */
[----:B------:R-:W-:-:S04]  /*0510*/  FADD R8, R8, R29 ;  /* 0x0000001d08087221 */ /* 0x000fc80000000000 */
[----:B------:R-:W-:Y:S01]  /*0520*/  FADD R8, R8, R9 ;  /* 0x0000000908087221 */ /* 0x000fe20000000000 */
[----:B------:R-:W-:-:S05]  /*0530*/  HADD2.F32 R27, -RZ, R27.H0_H0 ;  /* 0x2000001bff1b7230 */ /* 0x000fca0000004100 */
[----:B------:R-:W-:Y:S01]  /*0540*/  FADD R8, R8, R27 ;  /* 0x0000001b08087221 */ /* 0x000fe20000000000 */
[----:B------:R-:W-:Y:S02]  /*0550*/  HADD2.F32 R25, -RZ, R25.H0_H0 ;  /* 0x20000019ff197230 */ /* 0x000fe40000004100 */
[----:B------:R-:W-:-:S05]  /*0560*/  HADD2.F32 R9, -RZ, R26.H0_H0 ;  /* 0x2000001aff097230 */ /* 0x000fca0000004100 */
[----:B------:R-:W-:Y:S01]  /*0570*/  FADD R8, R8, R9 ;  /* 0x0000000908087221 */ /* 0x000fe20000000000 */
[----:B------:R-:W-:-:S03]  /*0580*/  HADD2.F32 R9, -RZ, R12.H0_H0 ;  /* 0x2000000cff097230 */ /* 0x000fc60000004100 */
[----:B------:R-:W-:Y:S01]  /*0590*/  FADD R8, R8, R25 ;  /* 0x0000001908087221 */ /* 0x000fe20000000000 */
[----:B------:R-:W-:-:S03]  /*05a0*/  HADD2.F32 R15, -RZ, R14.H0_H0 ;  /* 0x2000000eff0f7230 */ /* 0x000fc60000004100 */
[----:B------:R-:W-:Y:S01]  /*05b0*/  FADD R8, R8, R9 ;  /* 0x0000000908087221 */ /* 0x000fe20000000000 */
[----:B------:R-:W-:Y:S01]  /*05c0*/  IADD3 R11, PT, PT, R11, 0x10, RZ ;  /* 0x000000100b0b7810 */ /* 0x000fe20007ffe0ff */
[----:B------:R-:W-:Y:S02]  /*05d0*/  HADD2.F32 R9, -RZ, R16.H0_H0 ;  /* 0x20000010ff097230 */ /* 0x000fe40000004100 */
[----:B------:R-:W-:Y:S01]  /*05e0*/  FADD R8, R8, R15 ;  /* 0x0000000f08087221 */ /* 0x000fe20000000000 */
[----:B------:R-:W-:-:S03]  /*05f0*/  ISETP.NE.AND P2, PT, R11, R6, PT ;  /* 0x000000060b00720c */ /* 0x000fc60003f45270 */
[----:B------:R-:W-:Y:S01]  /*0600*/  FADD R8, R8, R9 ;  /* 0x0000000908087221 */ /* 0x000fe20000000000 */
[----:B------:R-:W-:Y:S02]  /*0610*/  HADD2.F32 R15, -RZ, R20.H0_H0 ;  /* 0x20000014ff0f7230 */ /* 0x000fe40000004100 */
[----:B------:R-:W-:-:S03]  /*0620*/  HADD2.F32 R13, -RZ, R13.H0_H0 ;  /* 0x2000000dff0d7230 */ /* 0x000fc60000004100 */
[----:B------:R-:W-:-:S04]  /*0630*/  FADD R8, R8, R15 ;  /* 0x0000000f08087221 */ /* 0x000fc80000000000 */
[----:B------:R-:W-:Y:S01]  /*0640*/  FADD R8, R8, R13 ;  /* 0x0000000d08087221 */ /* 0x000fe20000000000 */
[----:B--2---:R-:W-:Y:S02]  /*0650*/  HADD2.F32 R9, -RZ, R22.H0_H0 ;  /* 0x20000016ff097230 */ /* 0x004fe40000004100 */
[----:B------:R-:W-:-:S03]  /*0660*/  HADD2.F32 R13, -RZ, R18.H0_H0 ;  /* 0x20000012ff0d7230 */ /* 0x000fc60000004100 */
[----:B------:R-:W-:-:S04]  /*0670*/  FADD R8, R8, R9 ;  /* 0x0000000908087221 */ /* 0x000fc80000000000 */
[----:B------:R-:W-:Y:S01]  /*0680*/  FADD R8, R8, R13 ;  /* 0x0000000d08087221 */ /* 0x000fe20000000000 */
[----:B------:R-:W-:Y:S06]  /*0690*/  @P2 BRA `(.L_x_5) ;  /* 0xfffffff800e82947 */ /* 0x000fec000383ffff */
[----:B------:R-:W-:-:S07]  /*06a0*/  MOV R22, R6 ;  /* 0x0000000600167202 */ /* 0x000fce0000000f00 */
.L_x_4:
[----:B------:R-:W-:-:S13]  /*06b0*/  ISETP.NE.AND P2, PT, R4, RZ, PT ;  /* 0x000000ff0400720c */ /* 0x000fda0003f45270 */
[----:B------:R-:W-:Y:S05]  /*06c0*/  @!P2 BRA `(.L_x_6) ;  /* 0x000000040040a947 */ /* 0x000fea0003800000 */
[----:B------:R-:W-:Y:S01]  /*06d0*/  ISETP.NE.AND P2, PT, R5, RZ, PT ;  /* 0x000000ff0500720c */ /* 0x000fe20003f45270 */
[----:B------:R-:W-:-:S12]  /*06e0*/  @!P0 BRA `(.L_x_7) ;  /* 0x0000000000908947 */ /* 0x000fd80003800000 */
[----:B------:R-:W0:Y:S08]  /*06f0*/  LDC R21, c[0x0][0x3a8] ;  /* 0x0000ea00ff157b82 */ /* 0x000e300000000800 */
[----:B------:R-:W1:Y:S01]  /*0700*/  LDC.64 R26, c[0x0][0x380] ;  /* 0x0000e000ff1a7b82 */ /* 0x000e620000000a00 */
[----:B0-----:R-:W-:-:S04]  /*0710*/  IMAD R9, R22, R21, R3 ;  /* 0x0000001516097224 */ /* 0x001fc800078e0203 */
[----:B-1----:R-:W-:-:S05]  /*0720*/  IMAD.WIDE R26, R9, 0x2, R26 ;  /* 0x00000002091a7825 */ /* 0x002fca00078e021a */
[----:B------:R-:W2:Y:S01]  /*0730*/  LDG.E.U16 R9, desc[UR6][R26.64] ;  /* 0x000000061a097981 */ /* 0x000ea2000c1e1500 */
[----:B------:R-:W-:-:S05]  /*0740*/  IMAD.WIDE R24, R21, 0x2, R26 ;  /* 0x0000000215187825 */ /* 0x000fca00078e021a */
[----:B------:R-:W3:Y:S01]  /*0750*/  LDG.E.U16 R23, desc[UR6][R24.64] ;  /* 0x0000000618177981 */ /* 0x000ee2000c1e1500 */
[----:B------:R-:W-:-:S04]  /*0760*/  IMAD.WIDE R16, R21, 0x2, R24 ;  /* 0x0000000215107825 */ /* 0x000fc800078e0218 */
[C---:B------:R-:W-:Y:S02]  /*0770*/  IMAD.WIDE R10, R21.reuse, 0x2, R16 ;  /* 0x00000002150a7825 */ /* 0x040fe400078e0210 */
[----:B------:R-:W4:Y:S02]  /*0780*/  LDG.E.U16 R16, desc[UR6][R16.64] ;  /* 0x0000000610107981 */ /* 0x000f24000c1e1500 */
[C---:B------:R-:W-:Y:S02]  /*0790*/  IMAD.WIDE R12, R21.reuse, 0x2, R10 ;  /* 0x00000002150c7825 */ /* 0x040fe400078e020a */
[----:B------:R-:W5:Y:S02]  /*07a0*/  LDG.E.U16 R10, desc[UR6][R10.64] ;  /* 0x000000060a0a7981 */ /* 0x000f64000c1e1500 */
[C---:B------:R-:W-:Y:S02]  /*07b0*/  IMAD.WIDE R14, R21.reuse, 0x2, R12 ;  /* 0x00000002150e7825 */ /* 0x040fe400078e020c */
[----:B------:R-:W5:Y:S02]  /*07c0*/  LDG.E.U16 R12, desc[UR6][R12.64] ;  /* 0x000000060c0c7981 */ /* 0x000f64000c1e1500 */
[----:B------:R-:W-:-:S02]  /*07d0*/  IMAD.WIDE R18, R21, 0x2, R14 ;  /* 0x0000000215127825 */ /* 0x000fc400078e020e */
[----:B------:R-:W5:Y:S02]  /*07e0*/  LDG.E.U16 R14, desc[UR6][R14.64] ;  /* 0x000000060e0e7981 */ /* 0x000f64000c1e1500 */
[----:B------:R-:W-:Y:S02]  /*07f0*/  IMAD.WIDE R20, R21, 0x2, R18 ;  /* 0x0000000215147825 */ /* 0x000fe400078e0212 */
[----:B------:R-:W5:Y:S04]  /*0800*/  LDG.E.U16 R18, desc[UR6][R18.64] ;  /* 0x0000000612127981 */ /* 0x000f68000c1e1500 */
[----:B------:R-:W5:Y:S01]  /*0810*/  LDG.E.U16 R20, desc[UR6][R20.64] ;  /* 0x0000000614147981 */ /* 0x000f62000c1e1500 */
[----:B------:R-:W-:Y:S01]  /*0820*/  IADD3 R22, PT, PT, R22, 0x8, RZ ;  /* 0x0000000816167810 */ /* 0x000fe20007ffe0ff */
[----:B--2---:R-:W-:-:S05]  /*0830*/  HADD2.F32 R9, -RZ, R9.H0_H0 ;  /* 0x20000009ff097230 */ /* 0x004fca0000004100 */
[----:B------:R-:W-:Y:S01]  /*0840*/  FADD R9, R8, R9 ;  /* 0x0000000908097221 */ /* 0x000fe20000000000 */
[----:B---3--:R-:W-:-:S05]  /*0850*/  HADD2.F32 R24, -RZ, R23.H0_H0 ;  /* 0x20000017ff187230 */ /* 0x008fca0000004100 */
[----:B------:R-:W-:Y:S01]  /*0860*/  FADD R9, R9, R24 ;  /* 0x0000001809097221 */ /* 0x000fe20000000000 */
[----:B----4-:R-:W-:-:S05]  /*0870*/  HADD2.F32 R16, -RZ, R16.H0_H0 ;  /* 0x20000010ff107230 */ /* 0x010fca0000004100 */
[----:B------:R-:W-:Y:S01]  /*0880*/  FADD R9, R9, R16 ;  /* 0x0000001009097221 */ /* 0x000fe20000000000 */
[----:B-----5:R-:W-:-:S05]  /*0890*/  HADD2.F32 R10, -RZ, R10.H0_H0 ;  /* 0x2000000aff0a7230 */ /* 0x020fca0000004100 */
[----:B------:R-:W-:Y:S01]  /*08a0*/  FADD R9, R9, R10 ;  /* 0x0000000a09097221 */ /* 0x000fe20000000000 */
[----:B------:R-:W-:-:S05]  /*08b0*/  HADD2.F32 R12, -RZ, R12.H0_H0 ;  /* 0x2000000cff0c7230 */ /* 0x000fca0000004100 */
[----:B------:R-:W-:Y:S01]  /*08c0*/  FADD R9, R9, R12 ;  /* 0x0000000c09097221 */ /* 0x000fe20000000000 */
[----:B------:R-:W-:-:S05]  /*08d0*/  HADD2.F32 R14, -RZ, R14.H0_H0 ;  /* 0x2000000eff0e7230 */ /* 0x000fca0000004100 */
[----:B------:R-:W-:Y:S01]  /*08e0*/  FADD R9, R9, R14 ;  /* 0x0000000e09097221 */ /* 0x000fe20000000000 */
[----:B------:R-:W-:Y:S02]  /*08f0*/  HADD2.F32 R18, -RZ, R18.H0_H0 ;  /* 0x20000012ff127230 */ /* 0x000fe40000004100 */
[----:B------:R-:W-:-:S03]  /*0900*/  HADD2.F32 R20, -RZ, R20.H0_H0 ;  /* 0x20000014ff147230 */ /* 0x000fc60000004100 */
[----:B------:R-:W-:-:S04]  /*0910*/  FADD R9, R9, R18 ;  /* 0x0000001209097221 */ /* 0x000fc80000000000 */
[----:B------:R-:W-:-:S07]  /*0920*/  FADD R8, R9, R20 ;  /* 0x0000001409087221 */ /* 0x000fce0000000000 */
.L_x_7:
[----:B------:R-:W-:Y:S05]  /*0930*/  @!P2 BRA `(.L_x_6) ;  /* 0x0000000000a4a947 */ /* 0x000fea0003800000 */
[----:B------:R-:W-:Y:S01]  /*0940*/  ISETP.NE.AND P2, PT, R7, RZ, PT ;  /* 0x000000ff0700720c */ /* 0x000fe20003f45270 */
[----:B------:R-:W-:-:S12]  /*0950*/  @!P1 BRA `(.L_x_8) ;  /* 0x0000000000509947 */ /* 0x000fd80003800000 */
[----:B------:R-:W0:Y:S08]  /*0960*/  LDC R17, c[0x0][0x3a8] ;  /* 0x0000ea00ff117b82 */ /* 0x000e300000000800 */
[----:B------:R-:W1:Y:S01]  /*0970*/  LDC.64 R10, c[0x0][0x380] ;  /* 0x0000e000ff0a7b82 */ /* 0x000e620000000a00 */
[----:B0-----:R-:W-:-:S04]  /*0980*/  IMAD R13, R22, R17, R3 ;  /* 0x00000011160d7224 */ /* 0x001fc800078e0203 */
[----:B-1----:R-:W-:-:S04]  /*0990*/  IMAD.WIDE R12, R13, 0x2, R10 ;  /* 0x000000020d0c7825 */ /* 0x002fc800078e020a */
[C---:B------:R-:W-:Y:S02]  /*09a0*/  IMAD.WIDE R14, R17.reuse, 0x2, R12 ;  /* 0x00000002110e7825 */ /* 0x040fe400078e020c */
[----:B------:R-:W2:Y:S02]  /*09b0*/  LDG.E.U16 R12, desc[UR6][R12.64] ;  /* 0x000000060c0c7981 */ /* 0x000ea4000c1e1500 */
[C---:B------:R-:W-:Y:S02]  /*09c0*/  IMAD.WIDE R10, R17.reuse, 0x2, R14 ;  /* 0x00000002110a7825 */ /* 0x040fe400078e020e */
[----:B------:R-:W3:Y:S02]  /*09d0*/  LDG.E.U16 R14, desc[UR6][R14.64] ;  /* 0x000000060e0e7981 */ /* 0x000ee4000c1e1500 */
[----:B------:R-:W-:Y:S02]  /*09e0*/  IMAD.WIDE R16, R17, 0x2, R10 ;  /* 0x0000000211107825 */ /* 0x000fe400078e020a */
[----:B------:R-:W4:Y:S04]  /*09f0*/  LDG.E.U16 R10, desc[UR6][R10.64] ;  /* 0x000000060a0a7981 */ /* 0x000f28000c1e1500 */
[----:B------:R-:W5:Y:S01]  /*0a00*/  LDG.E.U16 R16, desc[UR6][R16.64] ;  /* 0x0000000610107981 */ /* 0x000f62000c1e1500 */
[----:B------:R-:W-:Y:S01]  /*0a10*/  IADD3 R22, PT, PT, R22, 0x4, RZ ;  /* 0x0000000416167810 */ /* 0x000fe20007ffe0ff */
[----:B--2---:R-:W-:-:S05]  /*0a20*/  HADD2.F32 R9, -RZ, R12.H0_H0 ;  /* 0x2000000cff097230 */ /* 0x004fca0000004100 */
[----:B------:R-:W-:Y:S01]  /*0a30*/  FADD R9, R8, R9 ;  /* 0x0000000908097221 */ /* 0x000fe20000000000 */
[----:B---3--:R-:W-:-:S05]  /*0a40*/  HADD2.F32 R18, -RZ, R14.H0_H0 ;  /* 0x2000000eff127230 */ /* 0x008fca0000004100 */
[----:B------:R-:W-:Y:S01]  /*0a50*/  FADD R9, R9, R18 ;  /* 0x0000001209097221 */ /* 0x000fe20000000000 */
[----:B----4-:R-:W-:Y:S02]  /*0a60*/  HADD2.F32 R8, -RZ, R10.H0_H0 ;  /* 0x2000000aff087230 */ /* 0x010fe40000004100 */
[----:B-----5:R-:W-:-:S03]  /*0a70*/  HADD2.F32 R13, -RZ, R16.H0_H0 ;  /* 0x20000010ff0d7230 */ /* 0x020fc60000004100 */
[----:B------:R-:W-:-:S04]  /*0a80*/  FADD R8, R9, R8 ;  /* 0x0000000809087221 */ /* 0x000fc80000000000 */
[----:B------:R-:W-:-:S07]  /*0a90*/  FADD R8, R8, R13 ;  /* 0x0000000d08087221 */ /* 0x000fce0000000000 */
.L_x_8:
[----:B------:R-:W-:Y:S05]  /*0aa0*/  @!P2 BRA `(.L_x_6) ;  /* 0x000000000048a947 */ /* 0x000fea0003800000 */
[----:B------:R-:W0:Y:S08]  /*0ab0*/  LDC R15, c[0x0][0x3a8] ;  /* 0x0000ea00ff0f7b82 */ /* 0x000e300000000800 */
[----:B------:R-:W1:Y:S01]  /*0ac0*/  LDC.64 R10, c[0x0][0x380] ;  /* 0x0000e000ff0a7b82 */ /* 0x000e620000000a00 */
[----:B0-----:R-:W-:-:S04]  /*0ad0*/  IMAD R9, R22, R15, R3 ;  /* 0x0000000f16097224 */ /* 0x001fc800078e0203 */
[----:B-1----:R-:W-:-:S05]  /*0ae0*/  IMAD.WIDE R10, R9, 0x2, R10 ;  /* 0x00000002090a7825 */ /* 0x002fca00078e020a */
[----:B------:R-:W2:Y:S01]  /*0af0*/  LDG.E.U16 R9, desc[UR6][R10.64] ;  /* 0x000000060a097981 */ /* 0x000ea2000c1e1500 */
[----:B------:R-:W-:Y:S01]  /*0b00*/  ISETP.NE.AND P2, PT, R7, 0x1, PT ;  /* 0x000000010700780c */ /* 0x000fe20003f45270 */
[----:B--2---:R-:W-:-:S05]  /*0b10*/  HADD2.F32 R9, -RZ, R9.H0_H0 ;  /* 0x20000009ff097230 */ /* 0x004fca0000004100 */
[----:B------:R-:W-:-:S07]  /*0b20*/  FADD R8, R8, R9 ;  /* 0x0000000908087221 */ /* 0x000fce0000000000 */
[----:B------:R-:W-:Y:S05]  /*0b30*/  @!P2 BRA `(.L_x_6) ;  /* 0x000000000024a947 */ /* 0x000fea0003800000 */
[----:B------:R-:W-:Y:S01]  /*0b40*/  ISETP.NE.AND P2, PT, R7, 0x2, PT ;  /* 0x000000020700780c */ /* 0x000fe20003f45270 */
[----:B------:R-:W-:-:S12]  /*0b50*/  IMAD.WIDE R12, R15, 0x2, R10 ;  /* 0x000000020f0c7825 */ /* 0x000fd800078e020a */
[----:B------:R-:W-:Y:S02]  /*0b60*/  @P2 IMAD.WIDE R10, R15, 0x2, R12 ;  /* 0x000000020f0a2825 */ /* 0x000fe400078e020c */
[----:B------:R-:W2:Y:S04]  /*0b70*/  LDG.E.U16 R12, desc[UR6][R12.64] ;  /* 0x000000060c0c7981 */ /* 0x000ea8000c1e1500 */
[----:B------:R-:W3:Y:S01]  /*0b80*/  @P2 LDG.E.U16 R10, desc[UR6][R10.64] ;  /* 0x000000060a0a2981 */ /* 0x000ee2000c1e1500 */
[----:B--2---:R-:W-:Y:S02]  /*0b90*/  HADD2.F32 R9, -RZ, R12.H0_H0 ;  /* 0x2000000cff097230 */ /* 0x004fe40000004100 */
[----:B---3--:R-:W-:-:S03]  /*0ba0*/  @P2 HADD2.F32 R15, -RZ, R10.H0_H0 ;  /* 0x2000000aff0f2230 */ /* 0x008fc60000004100 */
[----:B------:R-:W-:-:S04]  /*0bb0*/  FADD R8, R8, R9 ;  /* 0x0000000908087221 */ /* 0x000fc80000000000 */
[----:B------:R-:W-:-:S07]  /*0bc0*/  @P2 FADD R8, R8, R15 ;  /* 0x0000000f08082221 */ /* 0x000fce0000000000 */
.L_x_6:
[----:B------:R-:W0:Y:S01]  /*0bd0*/  LDC.64 R10, c[0x0][0x398] ;  /* 0x0000e600ff0a7b82 */ /* 0x000e220000000a00 */
[----:B------:R-:W1:Y:S02]  /*0be0*/  LDCU UR4, c[0x0][0x3a8] ;  /* 0x00007500ff0477ac */ /* 0x000e640008000800 */
[----:B-1----:R-:W-:Y:S01]  /*0bf0*/  MOV R12, UR4 ;  /* 0x00000004000c7c02 */ /* 0x002fe20008000f00 */
[----:B0-----:R-:W-:Y:S01]  /*0c00*/  IMAD.WIDE R10, R3, 0x4, R10 ;  /* 0x00000004030a7825 */ /* 0x001fe200078e020a */
[----:B------:R-:W-:-:S04]  /*0c10*/  IADD3 R3, PT, PT, R0, R3, RZ ;  /* 0x0000000300037210 */ /* 0x000fc80007ffe0ff */
[----:B------:R0:W-:Y:S01]  /*0c20*/  STG.E desc[UR6][R10.64], R8 ;  /* 0x000000080a007986 */ /* 0x0001e2000c101906 */
[----:B------:R-:W-:-:S13]  /*0c30*/  ISETP.GE.AND P2, PT, R3, R12, PT ;  /* 0x0000000c0300720c */ /* 0x000fda0003f46270 */
[----:B0-----:R-:W-:Y:S05]  /*0c40*/  @!P2 BRA `(.L_x_9) ;  /* 0xfffffff40060a947 */ /* 0x001fea000383ffff */
.L_x_1:
[----:B------:R-:W-:Y:S05]  /*0c50*/  BSYNC.RECONVERGENT B0 ;  /* 0x0000000000007941 */ /* 0x000fea0003800200 */
.L_x_0:
[----:B------:R-:W0:Y:S02]  /*0c60*/  LDCU UR4, c[0x0][0x3a4] ;  /* 0x00007480ff0477ac */ /* 0x000e240008000800 */
[----:B0-----:R-:W-:Y:S01]  /*0c70*/  IMAD R3, R12, UR4, RZ ;  /* 0x000000040c037c24 */ /* 0x001fe2000f8e02ff */
[----:B------:R-:W-:Y:S04]  /*0c80*/  BAR.SYNC.DEFER_BLOCKING 0x0 ;  /* 0x0000000000007b1d */ /* 0x000fe80000010000 */
[----:B------:R-:W-:-:S13]  /*0c90*/  ISETP.GE.AND P0, PT, R2, R3, PT ;  /* 0x000000030200720c */ /* 0x000fda0003f06270 */
[----:B------:R-:W-:Y:S05]  /*0ca0*/  @P0 EXIT ;  /* 0x000000000000094d */ /* 0x000fea0003800000 */
[----:B------:R-:W0:Y:S01]  /*0cb0*/  LDCU UR4, c[0x0][0x3a0] ;  /* 0x00007400ff0477ac */ /* 0x000e220008000800 */
[----:B------:R-:W1:Y:S01]  /*0cc0*/  LDCU UR5, c[0x0][0x370] ;  /* 0x00006e00ff0577ac */ /* 0x000e620008000800 */
[----:B0-----:R-:W-:Y:S01]  /*0cd0*/  UISETP.GT.AND UP0, UPT, UR4, URZ, UPT ;  /* 0x000000ff0400728c */ /* 0x001fe2000bf04270 */
[----:B-1----:R-:W-:-:S08]  /*0ce0*/  IMAD R5, R0, UR5, RZ ;  /* 0x0000000500057c24 */ /* 0x002fd0000f8e02ff */
[----:B------:R-:W-:Y:S05]  /*0cf0*/  BRA.U UP0, `(.L_x_10) ;  /* 0x00000001001c7547 */ /* 0x000fea000b800000 */
[----:B------:R-:W0:Y:S02]  /*0d00*/  LDC.64 R8, c[0x0][0x390] ;  /* 0x0000e400ff087b82 */ /* 0x000e240000000a00 */
.L_x_11:
[----:B0-----:R-:W-:Y:S01]  /*0d10*/  IMAD.WIDE R6, R2, 0x4, R8 ;  /* 0x0000000402067825 */ /* 0x001fe200078e0208 */
[----:B------:R-:W-:-:S04]  /*0d20*/  IADD3 R2, PT, PT, R5, R2, RZ ;  /* 0x0000000205027210 */ /* 0x000fc80007ffe0ff */
[----:B------:R1:W-:Y:S01]  /*0d30*/  STG.E desc[UR6][R6.64], RZ ;  /* 0x000000ff06007986 */ /* 0x0003e2000c101906 */
[----:B------:R-:W-:-:S13]  /*0d40*/  ISETP.GE.AND P0, PT, R2, R3, PT ;  /* 0x000000030200720c */ /* 0x000fda0003f06270 */
[----:B-1----:R-:W-:Y:S05]  /*0d50*/  @!P0 BRA `(.L_x_11) ;  /* 0xfffffffc00ec8947 */ /* 0x002fea000383ffff */
[----:B------:R-:W-:Y:S05]  /*0d60*/  EXIT ;  /* 0x000000000000794d */ /* 0x000fea0003800000 */
.L_x_10:
[----:B------:R-:W-:Y:S02]  /*0d70*/  ULOP3.LUT UR5, UR4, 0x7ffffff8, URZ, 0xc0, !UPT ;  /* 0x7ffffff804057892 */ /* 0x000fe4000f8ec0ff */
[----:B------:R-:W-:Y:S02]  /*0d80*/  ULOP3.LUT UR4, UR4, 0x7, URZ, 0xc0, !UPT ;  /* 0x0000000704047892 */ /* 0x000fe4000f8ec0ff */
[----:B------:R-:W-:-:S12]  /*0d90*/  UIADD3 UR8, UPT, UPT, -UR5, URZ, URZ ;  /* 0x000000ff05087290 */ /* 0x000fd8000fffe1ff */
.L_x_16:
[----:B0-----:R-:W0:Y:S01]  /*0da0*/  LDC R7, c[0x0][0x3a8] ;  /* 0x0000ea00ff077b82 */ /* 0x001e220000000800 */
[----:B------:R-:W-:Y:S02]  /*0db0*/  IABS R6, R2 ;  /* 0x0000000200067213 */ /* 0x000fe40000000000 */
[----:B------:R-:W-:Y:S02]  /*0dc0*/  MOV R27, RZ ;  /* 0x000000ff001b7202 */ /* 0x000fe40000000f00 */
[----:B0-----:R-:W-:-:S04]  /*0dd0*/  IABS R11, R7 ;  /* 0x00000007000b7213 */ /* 0x001fc80000000000 */
[----:B------:R-:W0:Y:S08]  /*0de0*/  I2F.RP R0, R11 ;  /* 0x0000000b00007306 */ /* 0x000e300000209400 */
[----:B0-----:R-:W0:Y:S02]  /*0df0*/  MUFU.RCP R0, R0 ;  /* 0x0000000000007308 */ /* 0x001e240000001000 */
[----:B0-----:R-:W-:-:S06]  /*0e00*/  IADD3 R8, PT, PT, R0, 0xffffffe, RZ ;  /* 0x0ffffffe00087810 */ /* 0x001fcc0007ffe0ff */
[----:B------:R0:W1:Y:S02]  /*0e10*/  F2I.FTZ.U32.TRUNC.NTZ R9, R8 ;  /* 0x0000000800097305 */ /* 0x000064000021f000 */
[----:B0-----:R-:W-:Y:S01]  /*0e20*/  HFMA2 R8, -RZ, RZ, 0, 0 ;  /* 0x00000000ff087431 */ /* 0x001fe200000001ff */
[----:B-1----:R-:W-:-:S05]  /*0e30*/  IADD3 R4, PT, PT, RZ, -R9, RZ ;  /* 0x80000009ff047210 */ /* 0x002fca0007ffe0ff */
[----:B------:R-:W-:-:S04]  /*0e40*/  IMAD R13, R4, R11, RZ ;  /* 0x0000000b040d7224 */ /* 0x000fc800078e02ff */
[----:B------:R-:W-:-:S06]  /*0e50*/  IMAD.HI.U32 R9, R9, R13, R8 ;  /* 0x0000000d09097227 */ /* 0x000fcc00078e0008 */
[----:B------:R-:W-:-:S04]  /*0e60*/  IMAD.HI.U32 R4, R9, R6, RZ ;  /* 0x0000000609047227 */ /* 0x000fc800078e00ff */
[----:B------:R-:W-:Y:S01]  /*0e70*/  HFMA2 R9, -RZ, RZ, 0, 0 ;  /* 0x00000000ff097431 */ /* 0x000fe200000001ff */
[----:B------:R-:W-:-:S05]  /*0e80*/  IADD3 R0, PT, PT, -R4, RZ, RZ ;  /* 0x000000ff04007210 */ /* 0x000fca0007ffe1ff */
[----:B------:R-:W-:Y:S01]  /*0e90*/  IMAD R0, R11, R0, R6 ;  /* 0x000000000b007224 */ /* 0x000fe200078e0206 */
[----:B------:R-:W-:-:S04]  /*0ea0*/  LOP3.LUT R6, R2, R7, RZ, 0x3c, !PT ;  /* 0x0000000702067212 */ /* 0x000fc800078e3cff */
[----:B------:R-:W-:Y:S02]  /*0eb0*/  ISETP.GT.U32.AND P2, PT, R11, R0, PT ;  /* 0x000000000b00720c */ /* 0x000fe40003f44070 */
[----:B------:R-:W-:-:S11]  /*0ec0*/  ISETP.GE.AND P1, PT, R6, RZ, PT ;  /* 0x000000ff0600720c */ /* 0x000fd60003f26270 */
[-C--:B------:R-:W-:Y:S02]  /*0ed0*/  @!P2 IADD3 R0, PT, PT, R0, -R11.reuse, RZ ;  /* 0x8000000b0000a210 */ /* 0x080fe40007ffe0ff */
[----:B------:R-:W-:Y:S02]  /*0ee0*/  @!P2 IADD3 R4, PT, PT, R4, 0x1, RZ ;  /* 0x000000010404a810 */ /* 0x000fe40007ffe0ff */
[----:B------:R-:W-:Y:S02]  /*0ef0*/  ISETP.GE.U32.AND P0, PT, R0, R11, PT ;  /* 0x0000000b0000720c */ /* 0x000fe40003f06070 */
[----:B------:R-:W0:Y:S01]  /*0f00*/  LDC R0, c[0x0][0x3a0] ;  /* 0x0000e800ff007b82 */ /* 0x000e220000000800 */
[----:B------:R-:W-:-:S10]  /*0f10*/  ISETP.NE.AND P2, PT, R7, RZ, PT ;  /* 0x000000ff0700720c */ /* 0x000fd40003f45270 */
[----:B------:R-:W-:-:S04]  /*0f20*/  @P0 IADD3 R4, PT, PT, R4, 0x1, RZ ;  /* 0x0000000104040810 */ /* 0x000fc80007ffe0ff */
[----:B------:R-:W-:Y:S02]  /*0f30*/  @!P1 IADD3 R4, PT, PT, -R4, RZ, RZ ;  /* 0x000000ff04049210 */ /* 0x000fe40007ffe1ff */
[----:B------:R-:W-:-:S04]  /*0f40*/  @!P2 LOP3.LUT R4, RZ, R7, RZ, 0x33, !PT ;  /* 0x00000007ff04a212 */ /* 0x000fc800078e33ff */
[----:B------:R-:W-:Y:S02]  /*0f50*/  IADD3 R8, PT, PT, -R4, RZ, RZ ;  /* 0x000000ff04087210 */ /* 0x000fe40007ffe1ff */
[----:B0-----:R-:W-:-:S03]  /*0f60*/  ISETP.GE.U32.AND P0, PT, R0, 0x8, PT ;  /* 0x000000080000780c */ /* 0x001fc60003f06070 */
[----:B------:R-:W-:-:S10]  /*0f70*/  IMAD R8, R7, R8, R2 ;  /* 0x0000000807087224 */ /* 0x000fd400078e0202 */
[----:B------:R-:W-:Y:S05]  /*0f80*/  @!P0 BRA `(.L_x_12) ;  /* 0x0000000400148947 */ /* 0x000fea0003800000 */
[----:B------:R-:W-:Y:S02]  /*0f90*/  MOV R27, RZ ;  /* 0x000000ff001b7202 */ /* 0x000fe40000000f00 */
[----:B------:R-:W-:Y:S02]  /*0fa0*/  MOV R9, R4 ;  /* 0x0000000400097202 */ /* 0x000fe40000000f00 */
[----:B------:R-:W-:Y:S02]  /*0fb0*/  MOV R6, R8 ;  /* 0x0000000800067202 */ /* 0x000fe40000000f00 */
[----:B------:R-:W-:-:S07]  /*0fc0*/  MOV R11, UR8 ;  /* 0x00000008000b7c02 */ /* 0x000fce0008000f00 */
.L_x_13:
[----:B------:R-:W0:Y:S08]  /*0fd0*/  LDC.64 R20, c[0x0][0x388] ;  /* 0x0000e200ff147b82 */ /* 0x000e300000000a00 */
[----:B------:R-:W1:Y:S08]  /*0fe0*/  LDC.64 R14, c[0x0][0x380] ;  /* 0x0000e000ff0e7b82 */ /* 0x000e700000000a00 */
[----:B------:R-:W2:Y:S01]  /*0ff0*/  LDC R12, c[0x0][0x3a4] ;  /* 0x0000e900ff0c7b82 */ /* 0x000ea20000000800 */
[----:B0-----:R-:W-:-:S05]  /*1000*/  IMAD.WIDE R20, R9, 0x2, R20 ;  /* 0x0000000209147825 */ /* 0x001fca00078e0214 */
[----:B------:R-:W3:Y:S01]  /*1010*/  LDG.E.U16 R10, desc[UR6][R20.64] ;  /* 0x00000006140a7981 */ /* 0x000ee2000c1e1500 */
[----:B-1----:R-:W-:-:S05]  /*1020*/  IMAD.WIDE R28, R6, 0x2, R14 ;  /* 0x00000002061c7825 */ /* 0x002fca00078e020e */
[----:B------:R-:W4:Y:S01]  /*1030*/  LDG.E.U16 R13, desc[UR6][R28.64] ;  /* 0x000000061c0d7981 */ /* 0x000f22000c1e1500 */
[----:B------:R-:W-:-:S04]  /*1040*/  IMAD.WIDE R18, R7, 0x2, R28 ;  /* 0x0000000207127825 */ /* 0x000fc800078e021c */
[C---:B--2---:R-:W-:Y:S01]  /*1050*/  IMAD.WIDE R14, R12.reuse, 0x2, R20 ;  /* 0x000000020c0e7825 */ /* 0x044fe200078e0214 */
[----:B------:R0:W2:Y:S04]  /*1060*/  LDG.E.U16 R23, desc[UR6][R18.64] ;  /* 0x0000000612177981 */ /* 0x0000a8000c1e1500 */
[----:B------:R1:W5:Y:S01]  /*1070*/  LDG.E.U16 R22, desc[UR6][R14.64] ;  /* 0x000000060e167981 */ /* 0x000362000c1e1500 */
[----:B------:R-:W-:-:S04]  /*1080*/  IMAD.WIDE R16, R12, 0x2, R14 ;  /* 0x000000020c107825 */ /* 0x000fc800078e020e */
[----:B0-----:R-:W-:-:S04]  /*1090*/  IMAD.WIDE R18, R7, 0x2, R18 ;  /* 0x0000000207127825 */ /* 0x001fc800078e0212 */
[----:B------:R-:W-:Y:S01]  /*10a0*/  IMAD.WIDE R20, R12, 0x2, R16 ;  /* 0x000000020c147825 */ /* 0x000fe200078e0210 */
[----:B------:R0:W5:Y:S03]  /*10b0*/  LDG.E.U16 R28, desc[UR6][R18.64] ;  /* 0x00000006121c7981 */ /* 0x000166000c1e1500 */
[----:B------:R-:W-:-:S04]  /*10c0*/  IMAD.WIDE R24, R7, 0x2, R18 ;  /* 0x0000000207187825 */ /* 0x000fc800078e0212 */
[C---:B-1----:R-:W-:Y:S02]  /*10d0*/  IMAD.WIDE R14, R12.reuse, 0x2, R20 ;  /* 0x000000020c0e7825 */ /* 0x042fe400078e0214 */
[----:B------:R-:W5:Y:S02]  /*10e0*/  LDG.E.U16 R20, desc[UR6][R20.64] ;  /* 0x0000000614147981 */ /* 0x000f64000c1e1500 */
[----:B0-----:R-:W-:Y:S02]  /*10f0*/  IMAD.WIDE R18, R12, 0x2, R14 ;  /* 0x000000020c127825 */ /* 0x001fe400078e020e */
[----:B------:R-:W5:Y:S02]  /*1100*/  LDG.E.U16 R14, desc[UR6][R14.64] ;  /* 0x000000060e0e7981 */ /* 0x000f64000c1e1500 */
[----:B---3--:R-:W-:Y:S02]  /*1110*/  HADD2.F32 R10, -RZ, R10.H0_H0 ;  /* 0x2000000aff0a7230 */ /* 0x008fe40000004100 */
[----:B----4-:R-:W-:-:S05]  /*1120*/  HADD2.F32 R13, -RZ, R13.H0_H0 ;  /* 0x2000000dff0d7230 */ /* 0x010fca0000004100 */
[----:B------:R-:W-:Y:S02]  /*1130*/  FFMA R27, R10, R13, R27 ;  /* 0x0000000d0a1b7223 */ /* 0x000fe4000000001b */
[----:B------:R0:W3:Y:S01]  /*1140*/  LDG.E.U16 R13, desc[UR6][R24.64] ;  /* 0x00000006180d7981 */ /* 0x0000e2000c1e1500 */
[----:B--2---:R-:W-:-:S03]  /*1150*/  HADD2.F32 R23, -RZ, R23.H0_H0 ;  /* 0x20000017ff177230 */ /* 0x004fc60000004100 */
[----:B------:R1:W2:Y:S01]  /*1160*/  LDG.E.U16 R10, desc[UR6][R16.64] ;  /* 0x00000006100a7981 */ /* 0x0002a2000c1e1500 */
[----:B0-----:R-:W-:-:S04]  /*1170*/  IMAD.WIDE R24, R7, 0x2, R24 ;  /* 0x0000000207187825 */ /* 0x001fc800078e0218 */
[----:B-----5:R-:W-:Y:S01]  /*1180*/  HADD2.F32 R22, -RZ, R22.H0_H0 ;  /* 0x20000016ff167230 */ /* 0x020fe20000004100 */
[----:B------:R0:W4:Y:S01]  /*1190*/  LDG.E.U16 R29, desc[UR6][R24.64] ;  /* 0x00000006181d7981 */ /* 0x000122000c1e1500 */
[----:B-1----:R-:W-:-:S04]  /*11a0*/  IMAD.WIDE R16, R7, 0x2, R24 ;  /* 0x0000000207107825 */ /* 0x002fc800078e0218 */
[----:B------:R-:W-:Y:S01]  /*11b0*/  FFMA R15, R22, R23, R27 ;  /* 0x00000017160f7223 */ /* 0x000fe2000000001b */
[C---:B------:R-:W-:Y:S02]  /*11c0*/  IMAD.WIDE R26, R12.reuse, 0x2, R18 ;  /* 0x000000020c1a7825 */ /* 0x040fe400078e0212 */
[----:B------:R-:W5:Y:S02]  /*11d0*/  LDG.E.U16 R18, desc[UR6][R18.64] ;  /* 0x0000000612127981 */ /* 0x000f64000c1e1500 */
[C---:B------:R-:W-:Y:S02]  /*11e0*/  IMAD.WIDE R22, R7.reuse, 0x2, R16 ;  /* 0x0000000207167825 */ /* 0x040fe400078e0210 */
[----:B------:R-:W5:Y:S02]  /*11f0*/  LDG.E.U16 R16, desc[UR6][R16.64] ;  /* 0x0000000610107981 */ /* 0x000f64000c1e1500 */
[----:B0-----:R-:W-:Y:S02]  /*1200*/  IMAD.WIDE R24, R7, 0x2, R22 ;  /* 0x0000000207187825 */ /* 0x001fe400078e0216 */
[----:B------:R0:W5:Y:S04]  /*1210*/  LDG.E.U16 R19, desc[UR6][R26.64] ;  /* 0x000000061a137981 */ /* 0x000168000c1e1500 */
[----:B------:R-:W5:Y:S04]  /*1220*/  LDG.E.U16 R17, desc[UR6][R22.64] ;  /* 0x0000000616117981 */ /* 0x000f68000c1e1500 */
[----:B------:R-:W5:Y:S01]  /*1230*/  LDG.E.U16 R24, desc[UR6][R24.64] ;  /* 0x0000000618187981 */ /* 0x000f62000c1e1500 */
[----:B0-----:R-:W-:-:S05]  /*1240*/  IMAD.WIDE R26, R12, 0x2, R26 ;  /* 0x000000020c1a7825 */ /* 0x001fca00078e021a */
[----:B------:R-:W5:Y:S01]  /*1250*/  LDG.E.U16 R21, desc[UR6][R26.64] ;  /* 0x000000061a157981 */ /* 0x000f62000c1e1500 */
[----:B------:R-:W-:Y:S02]  /*1260*/  HADD2.F32 R28, -RZ, R28.H0_H0 ;  /* 0x2000001cff1c7230 */ /* 0x000fe40000004100 */
[----:B------:R-:W-:Y:S01]  /*1270*/  HADD2.F32 R20, -RZ, R20.H0_H0 ;  /* 0x20000014ff147230 */ /* 0x000fe20000004100 */
[----:B------:R-:W-:-:S04]  /*1280*/  IADD3 R11, PT, PT, R11, 0x8, RZ ;  /* 0x000000080b0b7810 */ /* 0x000fc80007ffe0ff */
[----:B------:R-:W-:Y:S02]  /*1290*/  ISETP.NE.AND P0, PT, R11, RZ, PT ;  /* 0x000000ff0b00720c */ /* 0x000fe40003f05270 */
[----:B------:R-:W-:Y:S02]  /*12a0*/  LEA R9, R12, R9, 0x3 ;  /* 0x000000090c097211 */ /* 0x000fe400078e18ff */
[----:B------:R-:W-:Y:S01]  /*12b0*/  LEA R6, R7, R6, 0x3 ;  /* 0x0000000607067211 */ /* 0x000fe200078e18ff */
[----:B---3--:R-:W-:Y:S02]  /*12c0*/  HADD2.F32 R13, -RZ, R13.H0_H0 ;  /* 0x2000000dff0d7230 */ /* 0x008fe40000004100 */
[----:B--2---:R-:W-:-:S05]  /*12d0*/  HADD2.F32 R10, -RZ, R10.H0_H0 ;  /* 0x2000000aff0a7230 */ /* 0x004fca0000004100 */
[----:B------:R-:W-:Y:S01]  /*12e0*/  FFMA R10, R10, R28, R15 ;  /* 0x0000001c0a0a7223 */ /* 0x000fe2000000000f */
[----:B------:R-:W-:-:S03]  /*12f0*/  HADD2.F32 R15, -RZ, R14.H0_H0 ;  /* 0x2000000eff0f7230 */ /* 0x000fc60000004100 */
[----:B------:R-:W-:Y:S01]  /*1300*/  FFMA R10, R20, R13, R10 ;  /* 0x0000000d140a7223 */ /* 0x000fe2000000000a */
[----:B----4-:R-:W-:-:S05]  /*1310*/  HADD2.F32 R29, -RZ, R29.H0_H0 ;  /* 0x2000001dff1d7230 */ /* 0x010fca0000004100 */
[----:B------:R-:W-:Y:S01]  /*1320*/  FFMA R10, R15, R29, R10 ;  /* 0x0000001d0f0a7223 */ /* 0x000fe2000000000a */
[----:B-----5:R-:W-:Y:S02]  /*1330*/  HADD2.F32 R13, -RZ, R18.H0_H0 ;  /* 0x20000012ff0d7230 */ /* 0x020fe40000004100 */
[----:B------:R-:W-:-:S05]  /*1340*/  HADD2.F32 R16, -RZ, R16.H0_H0 ;  /* 0x20000010ff107230 */ /* 0x000fca0000004100 */
[----:B------:R-:W-:Y:S01]  /*1350*/  FFMA R10, R13, R16, R10 ;  /* 0x000000100d0a7223 */ /* 0x000fe2000000000a */
[----:B------:R-:W-:Y:S02]  /*1360*/  HADD2.F32 R19, -RZ, R19.H0_H0 ;  /* 0x20000013ff137230 */ /* 0x000fe40000004100 */
[----:B------:R-:W-:Y:S02]  /*1370*/  HADD2.F32 R17, -RZ, R17.H0_H0 ;  /* 0x20000011ff117230 */ /* 0x000fe40000004100 */
[----:B------:R-:W-:-:S03]  /*1380*/  HADD2.F32 R24, -RZ, R24.H0_H0 ;  /* 0x20000018ff187230 */ /* 0x000fc60000004100 */
[----:B------:R-:W-:Y:S01]  /*1390*/  FFMA R10, R19, R17, R10 ;  /* 0x00000011130a7223 */ /* 0x000fe2000000000a */
[----:B------:R-:W-:-:S05]  /*13a0*/  HADD2.F32 R21, -RZ, R21.H0_H0 ;  /* 0x20000015ff157230 */ /* 0x000fca0000004100 */
[----:B------:R-:W-:Y:S01]  /*13b0*/  FFMA R27, R21, R24, R10 ;  /* 0x00000018151b7223 */ /* 0x000fe2000000000a */
[----:B------:R-:W-:Y:S06]  /*13c0*/  @P0 BRA `(.L_x_13) ;  /* 0xfffffffc00000947 */ /* 0x000fec000383ffff */
[----:B------:R-:W-:-:S07]  /*13d0*/  MOV R9, UR5 ;  /* 0x0000000500097c02 */ /* 0x000fce0008000f00 */
.L_x_12:
[----:B------:R-:W-:-:S09]  /*13e0*/  UISETP.NE.AND UP0, UPT, UR4, URZ, UPT ;  /* 0x000000ff0400728c */ /* 0x000fd2000bf05270 */
[----:B------:R-:W-:Y:S05]  /*13f0*/  BRA.U !UP0, `(.L_x_14) ;  /* 0x0000000508287547 */ /* 0x000fea000b800000 */
[----:B------:R-:W-:Y:S01]  /*1400*/  UIADD3 UR9, UPT, UPT, UR4, -0x1, URZ ;  /* 0xffffffff04097890 */ /* 0x000fe2000fffe0ff */
[----:B------:R-:W-:-:S03]  /*1410*/  LOP3.LUT P0, R6, R0, 0x3, RZ, 0xc0, !PT ;  /* 0x0000000300067812 */ /* 0x000fc6000780c0ff */
[----:B------:R-:W-:-:S09]  /*1420*/  UISETP.GE.U32.AND UP0, UPT, UR9, 0x3, UPT ;  /* 0x000000030900788c */ /* 0x000fd2000bf06070 */
[----:B------:R-:W-:Y:S05]  /*1430*/  BRA.U !UP0, `(.L_x_15) ;  /* 0x0000000108887547 */ /* 0x000fea000b800000 */
[----:B------:R-:W0:Y:S01]  /*1440*/  LDC R25, c[0x0][0x3a4] ;  /* 0x0000e900ff197b82 */ /* 0x000e220000000800 */
[----:B------:R-:W-:-:S07]  /*1450*/  IMAD R13, R9, R7, R8 ;  /* 0x00000007090d7224 */ /* 0x000fce00078e0208 */
[----:B------:R-:W1:Y:S08]  /*1460*/  LDC.64 R16, c[0x0][0x380] ;  /* 0x0000e000ff107b82 */ /* 0x000e700000000a00 */
[----:B------:R-:W2:Y:S01]  /*1470*/  LDC.64 R20, c[0x0][0x388] ;  /* 0x0000e200ff147b82 */ /* 0x000ea20000000a00 */
[----:B0-----:R-:W-:Y:S02]  /*1480*/  IMAD R11, R9, R25, R4 ;  /* 0x00000019090b7224 */ /* 0x001fe400078e0204 */
[----:B-1----:R-:W-:-:S04]  /*1490*/  IMAD.WIDE R16, R13, 0x2, R16 ;  /* 0x000000020d107825 */ /* 0x002fc800078e0210 */
[----:B--2---:R-:W-:-:S04]  /*14a0*/  IMAD.WIDE R20, R11, 0x2, R20 ;  /* 0x000000020b147825 */ /* 0x004fc800078e0214 */
[----:B------:R-:W-:Y:S02]  /*14b0*/  IMAD.WIDE R10, R7, 0x2, R16 ;  /* 0x00000002070a7825 */ /* 0x000fe400078e0210 */
[----:B------:R-:W2:Y:S02]  /*14c0*/  LDG.E.U16 R16, desc[UR6][R16.64] ;  /* 0x0000000610107981 */ /* 0x000ea4000c1e1500 */
[----:B------:R-:W-:Y:S02]  /*14d0*/  IMAD.WIDE R12, R25, 0x2, R20 ;  /* 0x00000002190c7825 */ /* 0x000fe400078e0214 */
[----:B------:R-:W3:Y:S02]  /*14e0*/  LDG.E.U16 R20, desc[UR6][R20.64] ;  /* 0x0000000614147981 */ /* 0x000ee4000c1e1500 */
[----:B------:R-:W-:Y:S02]  /*14f0*/  IMAD.WIDE R18, R7, 0x2, R10 ;  /* 0x0000000207127825 */ /* 0x000fe400078e020a */
[----:B------:R-:W4:Y:S02]  /*1500*/  LDG.E.U16 R10, desc[UR6][R10.64] ;  /* 0x000000060a0a7981 */ /* 0x000f24000c1e1500 */
[----:B------:R-:W-:-:S02]  /*1510*/  IMAD.WIDE R14, R25, 0x2, R12 ;  /* 0x00000002190e7825 */ /* 0x000fc400078e020c */
[----:B------:R-:W5:Y:S02]  /*1520*/  LDG.E.U16 R12, desc[UR6][R12.64] ;  /* 0x000000060c0c7981 */ /* 0x000f64000c1e1500 */
[----:B------:R-:W-:Y:S02]  /*1530*/  IMAD.WIDE R22, R7, 0x2, R18 ;  /* 0x0000000207167825 */ /* 0x000fe400078e0212 */
[----:B------:R-:W5:Y:S02]  /*1540*/  LDG.E.U16 R26, desc[UR6][R18.64] ;  /* 0x00000006121a7981 */ /* 0x000f64000c1e1500 */
[----:B------:R-:W-:Y:S02]  /*1550*/  IMAD.WIDE R24, R25, 0x2, R14 ;  /* 0x0000000219187825 */ /* 0x000fe400078e020e */
[----:B------:R-:W5:Y:S04]  /*1560*/  LDG.E.U16 R14, desc[UR6][R14.64] ;  /* 0x000000060e0e7981 */ /* 0x000f68000c1e1500 */
[----:B------:R-:W5:Y:S04]  /*1570*/  LDG.E.U16 R22, desc[UR6][R22.64] ;  /* 0x0000000616167981 */ /* 0x000f68000c1e1500 */
[----:B------:R-:W5:Y:S01]  /*1580*/  LDG.E.U16 R24, desc[UR6][R24.64] ;  /* 0x0000000618187981 */ /* 0x000f62000c1e1500 */
[----:B------:R-:W-:Y:S01]  /*1590*/  IADD3 R9, PT, PT, R9, 0x4, RZ ;  /* 0x0000000409097810 */ /* 0x000fe20007ffe0ff */
[----:B--2---:R-:W-:-:S02]  /*15a0*/  HADD2.F32 R16, -RZ, R16.H0_H0 ;  /* 0x20000010ff107230 */ /* 0x004fc40000004100 */
[----:B---3--:R-:W-:Y:S02]  /*15b0*/  HADD2.F32 R20, -RZ, R20.H0_H0 ;  /* 0x20000014ff147230 */ /* 0x008fe40000004100 */
[----:B----4-:R-:W-:-:S03]  /*15c0*/  HADD2.F32 R17, -RZ, R10.H0_H0 ;  /* 0x2000000aff117230 */ /* 0x010fc60000004100 */
[----:B------:R-:W-:Y:S01]  /*15d0*/  FFMA R16, R20, R16, R27 ;  /* 0x0000001014107223 */ /* 0x000fe2000000001b */
[----:B-----5:R-:W-:Y:S02]  /*15e0*/  HADD2.F32 R11, -RZ, R12.H0_H0 ;  /* 0x2000000cff0b7230 */ /* 0x020fe40000004100 */
[----:B------:R-:W-:-:S03]  /*15f0*/  HADD2.F32 R26, -RZ, R26.H0_H0 ;  /* 0x2000001aff1a7230 */ /* 0x000fc60000004100 */
[----:B------:R-:W-:Y:S01]  /*1600*/  FFMA R11, R11, R17, R16 ;  /* 0x000000110b0b7223 */ /* 0x000fe20000000010 */
[----:B------:R-:W-:Y:S02]  /*1610*/  HADD2.F32 R10, -RZ, R14.H0_H0 ;  /* 0x2000000eff0a7230 */ /* 0x000fe40000004100 */
[----:B------:R-:W-:-:S03]  /*1620*/  HADD2.F32 R12, -RZ, R22.H0_H0 ;  /* 0x20000016ff0c7230 */ /* 0x000fc60000004100 */
[----:B------:R-:W-:Y:S01]  /*1630*/  FFMA R10, R10, R26, R11 ;  /* 0x0000001a0a0a7223 */ /* 0x000fe2000000000b */
[----:B------:R-:W-:-:S05]  /*1640*/  HADD2.F32 R27, -RZ, R24.H0_H0 ;  /* 0x20000018ff1b7230 */ /* 0x000fca0000004100 */
[----:B------:R-:W-:-:S07]  /*1650*/  FFMA R27, R27, R12, R10 ;  /* 0x0000000c1b1b7223 */ /* 0x000fce000000000a */
.L_x_15:
[----:B------:R-:W-:Y:S05]  /*1660*/  @!P0 BRA `(.L_x_14) ;  /* 0x00000000008c8947 */ /* 0x000fea0003800000 */
[----:B------:R-:W-:Y:S01]  /*1670*/  ISETP.NE.AND P0, PT, R6, 0x1, PT ;  /* 0x000000010600780c */ /* 0x000fe20003f05270 */
[----:B------:R-:W0:Y:S01]  /*1680*/  LDC.64 R20, c[0x0][0x380] ;  /* 0x0000e000ff147b82 */ /* 0x000e220000000a00 */
[----:B------:R-:W-:-:S04]  /*1690*/  LOP3.LUT R0, R0, 0x1, RZ, 0xc0, !PT ;  /* 0x0000000100007812 */ /* 0x000fc800078ec0ff */
[----:B------:R-:W-:-:S03]  /*16a0*/  ISETP.NE.U32.AND P1, PT, R0, 0x1, PT ;  /* 0x000000010000780c */ /* 0x000fc60003f25070 */
[----:B------:R-:W1:Y:S04]  /*16b0*/  LDC.64 R10, c[0x0][0x388] ;  /* 0x0000e200ff0a7b82 */ /* 0x000e680000000a00 */
[----:B------:R-:W-:-:S04]  /*16c0*/  @P0 IMAD R23, R9, R7, R8 ;  /* 0x0000000709170224 */ /* 0x000fc800078e0208 */
[----:B------:R-:W2:Y:S08]  /*16d0*/  @P0 LDC R17, c[0x0][0x3a4] ;  /* 0x0000e900ff110b82 */ /* 0x000eb00000000800 */
[----:B------:R-:W3:Y:S01]  /*16e0*/  @!P1 LDC R6, c[0x0][0x3a4] ;  /* 0x0000e900ff069b82 */ /* 0x000ee20000000800 */
[----:B0-----:R-:W-:-:S05]  /*16f0*/  @P0 IMAD.WIDE R20, R23, 0x2, R20 ;  /* 0x0000000217140825 */ /* 0x001fca00078e0214 */
[----:B------:R-:W4:Y:S02]  /*1700*/  @P0 LDG.E.U16 R0, desc[UR6][R20.64] ;  /* 0x0000000614000981 */ /* 0x000f24000c1e1500 */
[----:B------:R-:W0:Y:S08]  /*1710*/  LDC.64 R14, c[0x0][0x388] ;  /* 0x0000e200ff0e7b82 */ /* 0x000e300000000a00 */
[----:B------:R-:W5:Y:S01]  /*1720*/  LDC.64 R12, c[0x0][0x380] ;  /* 0x0000e000ff0c7b82 */ /* 0x000f620000000a00 */
[C---:B--2---:R-:W-:Y:S01]  /*1730*/  @P0 IMAD R19, R9.reuse, R17, R4 ;  /* 0x0000001109130224 */ /* 0x044fe200078e0204 */
[----:B------:R-:W-:-:S03]  /*1740*/  @P0 IADD3 R9, PT, PT, R9, 0x2, RZ ;  /* 0x0000000209090810 */ /* 0x000fc60007ffe0ff */
[----:B-1----:R-:W-:-:S04]  /*1750*/  @P0 IMAD.WIDE R10, R19, 0x2, R10 ;  /* 0x00000002130a0825 */ /* 0x002fc800078e020a */
[----:B---3--:R-:W-:Y:S02]  /*1760*/  @!P1 IMAD R23, R9, R6, R4 ;  /* 0x0000000609179224 */ /* 0x008fe400078e0204 */
[----:B------:R-:W-:-:S04]  /*1770*/  @P0 IMAD.WIDE R18, R7, 0x2, R20 ;  /* 0x0000000207120825 */ /* 0x000fc800078e0214 */
[----:B------:R-:W-:Y:S02]  /*1780*/  @!P1 IMAD R9, R9, R7, R8 ;  /* 0x0000000709099224 */ /* 0x000fe400078e0208 */
[----:B------:R-:W-:Y:S01]  /*1790*/  @P0 IMAD.WIDE R16, R17, 0x2, R10 ;  /* 0x0000000211100825 */ /* 0x000fe200078e020a */
[----:B------:R-:W2:Y:S04]  /*17a0*/  @P0 LDG.E.U16 R18, desc[UR6][R18.64] ;  /* 0x0000000612120981 */ /* 0x000ea8000c1e1500 */
[----:B------:R-:W3:Y:S01]  /*17b0*/  @P0 LDG.E.U16 R10, desc[UR6][R10.64] ;  /* 0x000000060a0a0981 */ /* 0x000ee2000c1e1500 */
[----:B0-----:R-:W-:-:S03]  /*17c0*/  @!P1 IMAD.WIDE R14, R23, 0x2, R14 ;  /* 0x00000002170e9825 */ /* 0x001fc600078e020e */
[----:B------:R-:W3:Y:S01]  /*17d0*/  @P0 LDG.E.U16 R16, desc[UR6][R16.64] ;  /* 0x0000000610100981 */ /* 0x000ee2000c1e1500 */
[----:B-----5:R-:W-:-:S03]  /*17e0*/  @!P1 IMAD.WIDE R12, R9, 0x2, R12 ;  /* 0x00000002090c9825 */ /* 0x020fc600078e020c */
[----:B------:R-:W5:Y:S04]  /*17f0*/  @!P1 LDG.E.U16 R14, desc[UR6][R14.64] ;  /* 0x000000060e0e9981 */ /* 0x000f68000c1e1500 */
[----:B------:R-:W5:Y:S01]  /*1800*/  @!P1 LDG.E.U16 R12, desc[UR6][R12.64] ;  /* 0x000000060c0c9981 */ /* 0x000f62000c1e1500 */
[----:B----4-:R-:W-:Y:S02]  /*1810*/  @P0 HADD2.F32 R6, -RZ, R0.H0_H0 ;  /* 0x20000000ff060230 */ /* 0x010fe40000004100 */
[----:B--2---:R-:W-:Y:S02]  /*1820*/  @P0 HADD2.F32 R21, -RZ, R18.H0_H0 ;  /* 0x20000012ff150230 */ /* 0x004fe40000004100 */
[----:B---3--:R-:W-:Y:S02]  /*1830*/  @P0 HADD2.F32 R0, -RZ, R10.H0_H0 ;  /* 0x2000000aff000230 */ /* 0x008fe40000004100 */
[----:B------:R-:W-:-:S03]  /*1840*/  @P0 HADD2.F32 R20, -RZ, R16.H0_H0 ;  /* 0x20000010ff140230 */ /* 0x000fc60000004100 */
[----:B------:R-:W-:Y:S01]  /*1850*/  @P0 FFMA R9, R0, R6, R27 ;  /* 0x0000000600090223 */ /* 0x000fe2000000001b */
[----:B-----5:R-:W-:-:S03]  /*1860*/  @!P1 HADD2.F32 R0, -RZ, R14.H0_H0 ;  /* 0x2000000eff009230 */ /* 0x020fc60000004100 */
[----:B------:R-:W-:Y:S01]  /*1870*/  @P0 FFMA R27, R20, R21, R9 ;  /* 0x00000015141b0223 */ /* 0x000fe20000000009 */
[----:B------:R-:W-:-:S05]  /*1880*/  @!P1 HADD2.F32 R6, -RZ, R12.H0_H0 ;  /* 0x2000000cff069230 */ /* 0x000fca0000004100 */
[----:B------:R-:W-:-:S07]  /*1890*/  @!P1 FFMA R27, R0, R6, R27 ;  /* 0x00000006001b9223 */ /* 0x000fce000000001b */
.L_x_14:
[----:B------:R-:W0:Y:S01]  /*18a0*/  LDC.64 R10, c[0x0][0x390] ;  /* 0x0000e400ff0a7b82 */ /* 0x000e220000000a00 */
[----:B------:R-:W-:Y:S01]  /*18b0*/  IMAD R7, R4, R7, R8 ;  /* 0x0000000704077224 */ /* 0x000fe200078e0208 */
[----:B------:R-:W-:-:S04]  /*18c0*/  IADD3 R2, PT, PT, R5, R2, RZ ;  /* 0x0000000205027210 */ /* 0x000fc80007ffe0ff */
[----:B------:R-:W-:Y:S01]  /*18d0*/  ISETP.GE.AND P0, PT, R2, R3, PT ;  /* 0x000000030200720c */ /* 0x000fe20003f06270 */
[----:B0-----:R-:W-:-:S05]  /*18e0*/  IMAD.WIDE R6, R7, 0x4, R10 ;  /* 0x0000000407067825 */ /* 0x001fca00078e020a */
[----:B------:R0:W-:Y:S07]  /*18f0*/  STG.E desc[UR6][R6.64], R27 ;  /* 0x0000001b06007986 */ /* 0x0001ee000c101906 */
[----:B------:R-:W-:Y:S05]  /*1900*/  @!P0 BRA `(.L_x_16) ;  /* 0xfffffff400248947 */ /* 0x000fea000383ffff */
[----:B------:R-:W-:Y:S05]  /*1910*/  EXIT ;  /* 0x000000000000794d */ /* 0x000fea0003800000 */
.L_x_17:
[----:B------:R-:W-:-:S00]  /*1920*/  BRA `(.L_x_17) ;  /* 0xfffffffc00fc7947 */ /* 0x000fc0000383ffff */
[----:B------:R-:W-:-:S00]  /*1930*/  NOP ;  /* 0x0000000000007918 */ /* 0x000fc00000000000 */
        /* <DEDUP_REMOVED lines=12> */
.L_x_18:


//--------------------- .nv.shared.reserved.0     --------------------------
	.section	.nv.shared.reserved.0,"aw",@nobits
	.weak		__nv_reservedSMEM_offset_0_alias
	.size		__nv_reservedSMEM_offset_0_alias, 0, 64
	.other		__nv_reservedSMEM_offset_0_alias,@"STO_CUDA_RESERVED_SHARED STV_DEFAULT"
__nv_reservedSMEM_offset_0_alias:
	.zero		0
	.zero		64


//--------------------- .nv.constant0._Z18linear_backward_mpPK6__halfS1_PfS2_iii --------------------------
	.section	.nv.constant0._Z18linear_backward_mpPK6__halfS1_PfS2_iii,"a",@progbits
	.sectionflags	@""
	.align	4
.nv.constant0._Z18linear_backward_mpPK6__halfS1_PfS2_iii:
	.zero		940


//--------------------- SYMBOLS --------------------------

	.type		.nv.reservedSmem.offset0,@object
	.size		.nv.reservedSmem.offset0,0x4
